	.headerflags	@"EF_CUDA_TEXMODE_UNIFIED EF_CUDA_64BIT_ADDRESS EF_CUDA_ACCELERATORS EF_CUDA_SM90 EF_CUDA_VIRTUAL_SM(EF_CUDA_SM90)"
	.elftype	@"ET_EXEC"


//--------------------- .nv.info                  --------------------------
	.section	.nv.info,"",@"SHT_CUDA_INFO"
	.align	4


	//----- nvinfo : EIATTR_REGCOUNT
	.align		4
        /*0000*/ 	.byte	0x04, 0x2f
        /*0002*/ 	.short	(.L_2 - .L_1)
	.align		4
.L_1:
        /*0004*/ 	.word	index@(triton_poi_fused_cat_7)
        /*0008*/ 	.word	0x00000030


	//----- nvinfo : EIATTR_MIN_STACK_SIZE
	.align		4
.L_2:
        /*000c*/ 	.byte	0x04, 0x12
        /*000e*/ 	.short	(.L_4 - .L_3)
	.align		4
.L_3:
        /*0010*/ 	.word	index@(triton_poi_fused_cat_7)
        /*0014*/ 	.word	0x00000000


	//----- nvinfo : EIATTR_FRAME_SIZE
	.align		4
.L_4:
        /*0018*/ 	.byte	0x04, 0x11
        /*001a*/ 	.short	(.L_6 - .L_5)
	.align		4
.L_5:
        /*001c*/ 	.word	index@(triton_poi_fused_cat_7)
        /*0020*/ 	.word	0x00000000


	//----- nvinfo : EIATTR_MIN_STACK_SIZE
	.align		4
.L_6:
        /*0024*/ 	.byte	0x04, 0x12
        /*0026*/ 	.short	(.L_8 - .L_7)
	.align		4
.L_7:
        /*0028*/ 	.word	index@(triton_poi_fused_cat_7)
        /*002c*/ 	.word	0x00000000
.L_8:


//--------------------- .nv.info.triton_poi_fused_cat_7 --------------------------
	.section	.nv.info.triton_poi_fused_cat_7,"",@"SHT_CUDA_INFO"
	.sectionflags	@""
	.align	4


	//----- nvinfo : EIATTR_CUDA_API_VERSION
	.align		4
        /*0000*/ 	.byte	0x04, 0x37
        /*0002*/ 	.short	(.L_10 - .L_9)
.L_9:
        /*0004*/ 	.word	0x0000007c


	//----- nvinfo : EIATTR_KPARAM_INFO
	.align		4
.L_10:
        /*0008*/ 	.byte	0x04, 0x17
        /*000a*/ 	.short	(.L_12 - .L_11)
.L_11:
        /*000c*/ 	.word	0x00000000
        /*0010*/ 	.short	0x0003
        /*0012*/ 	.short	0x0018
        /*0014*/ 	.byte	0x00, 0xf0, 0x11, 0x00


	//----- nvinfo : EIATTR_KPARAM_INFO
	.align		4
.L_12:
        /*0018*/ 	.byte	0x04, 0x17
        /*001a*/ 	.short	(.L_14 - .L_13)
.L_13:
        /*001c*/ 	.word	0x00000000
        /*0020*/ 	.short	0x0002
        /*0022*/ 	.short	0x0010
        /*0024*/ 	.byte	0x00, 0xf4, 0x21, 0x00


	//----- nvinfo : EIATTR_KPARAM_INFO
	.align		4
.L_14:
        /*0028*/ 	.byte	0x04, 0x17
        /*002a*/ 	.short	(.L_16 - .L_15)
.L_15:
        /*002c*/ 	.word	0x00000000
        /*0030*/ 	.short	0x0001
        /*0032*/ 	.short	0x0008
        /*0034*/ 	.byte	0x00, 0xf4, 0x21, 0x00


	//----- nvinfo : EIATTR_KPARAM_INFO
	.align		4
.L_16:
        /*0038*/ 	.byte	0x04, 0x17
        /*003a*/ 	.short	(.L_18 - .L_17)
.L_17:
        /*003c*/ 	.word	0x00000000
        /*0040*/ 	.short	0x0000
        /*0042*/ 	.short	0x0000
        /*0044*/ 	.byte	0x00, 0xf4, 0x21, 0x00


	//----- nvinfo : EIATTR_SPARSE_MMA_MASK
	.align		4
.L_18:
        /*0048*/ 	.byte	0x03, 0x50
        /*004a*/ 	.short	0x0000


	//----- nvinfo : EIATTR_MAXREG_COUNT
	.align		4
        /*004c*/ 	.byte	0x03, 0x1b
        /*004e*/ 	.short	0x00ff


	//----- nvinfo : EIATTR_EXIT_INSTR_OFFSETS
	.align		4
        /*0050*/ 	.byte	0x04, 0x1c
        /*0052*/ 	.short	(.L_20 - .L_19)


	//   ....[0]....
.L_19:
        /*0054*/ 	.word	0x00003ed0


	//----- nvinfo : EIATTR_REQNTID
	.align		4
.L_20:
        /*0058*/ 	.byte	0x04, 0x10
        /*005a*/ 	.short	(.L_22 - .L_21)
.L_21:
        /*005c*/ 	.word	0x00000080
        /*0060*/ 	.word	0x00000001
        /*0064*/ 	.word	0x00000001


	//----- nvinfo : EIATTR_CRS_STACK_SIZE
	.align		4
.L_22:
        /*0068*/ 	.byte	0x04, 0x1e
        /*006a*/ 	.short	(.L_24 - .L_23)
.L_23:
        /*006c*/ 	.word	0x00000000


	//----- nvinfo : EIATTR_CBANK_PARAM_SIZE
	.align		4
.L_24:
        /*0070*/ 	.byte	0x03, 0x19
        /*0072*/ 	.short	0x001c


	//----- nvinfo : EIATTR_PARAM_CBANK
	.align		4
        /*0074*/ 	.byte	0x04, 0x0a
        /*0076*/ 	.short	(.L_26 - .L_25)
	.align		4
.L_25:
        /*0078*/ 	.word	index@(.nv.constant0.triton_poi_fused_cat_7)
        /*007c*/ 	.short	0x0210
        /*007e*/ 	.short	0x001c


	//----- nvinfo : EIATTR_SW_WAR
	.align		4
.L_26:
        /*0080*/ 	.byte	0x04, 0x36
        /*0082*/ 	.short	(.L_28 - .L_27)
.L_27:
        /*0084*/ 	.word	0x00000008
.L_28:


//--------------------- .nv.callgraph             --------------------------
	.section	.nv.callgraph,"",@"SHT_CUDA_CALLGRAPH"
	.align	4
	.sectionentsize	8
	.align		4
        /*0000*/ 	.word	0x00000000
	.align		4
        /*0004*/ 	.word	0xffffffff
	.align		4
        /*0008*/ 	.word	0x00000000
	.align		4
        /*000c*/ 	.word	0xfffffffe
	.align		4
        /*0010*/ 	.word	0x00000000
	.align		4
        /*0014*/ 	.word	0xfffffffd
	.align		4
        /*0018*/ 	.word	0x00000000
	.align		4
        /*001c*/ 	.word	0xfffffffc


//--------------------- .nv.constant4             --------------------------
	.section	.nv.constant4,"a",@progbits
	.align	8
	.align		8
.nv.constant4:
        /*0000*/ 	.dword	_$_str


//--------------------- .text.triton_poi_fused_cat_7 --------------------------
	.section	.text.triton_poi_fused_cat_7,"ax",@progbits
	.align	128
        .global         triton_poi_fused_cat_7
        .type           triton_poi_fused_cat_7,@function
        .size           triton_poi_fused_cat_7,(.L_x_81 - triton_poi_fused_cat_7)
        .other          triton_poi_fused_cat_7,@"STO_CUDA_ENTRY STV_DEFAULT"
triton_poi_fused_cat_7:
.text.triton_poi_fused_cat_7:
[----:B------:R-:W0:Y:S02]  /*0000*/  LDC R1, c[0x0][0x28] ;  /* 0x00000a00ff017b82 */ /* 0x000e240000000800 */
[----:B------:R-:W1:Y:S01]  /*0010*/  S2R R0, SR_TID.X ;  /* 0x0000000000007919 */ /* 0x000e620000002100 */
[----:B------:R-:W2:Y:S01]  /*0020*/  LDC.64 R14, c[0x0][0x210] ;  /* 0x00008400ff0e7b82 */ /* 0x000ea20000000a00 */
[----:B------:R-:W-:Y:S02]  /*0030*/  CS2R R16, SRZ ;  /* 0x0000000000107805 */ /* 0x000fe4000001ff00 */
[----:B------:R-:W-:Y:S01]  /*0040*/  CS2R R18, SRZ ;  /* 0x0000000000127805 */ /* 0x000fe2000001ff00 */
[----:B------:R-:W3:Y:S01]  /*0050*/  S2R R3, SR_CTAID.X ;  /* 0x0000000000037919 */ /* 0x000ee20000002500 */
[----:B------:R-:W-:Y:S01]  /*0060*/  ULDC.64 UR4, c[0x0][0x208] ;  /* 0x0000820000047ab9 */ /* 0x000fe20000000a00 */
[----:B-1----:R-:W-:Y:S02]  /*0070*/  SHF.L.U32 R0, R0, 0x2, RZ ;  /* 0x0000000200007819 */ /* 0x002fe400000006ff */
[----:B---3--:R-:W-:Y:S02]  /*0080*/  SHF.R.S32.HI R4, RZ, 0x15, R3 ;  /* 0x00000015ff047819 */ /* 0x008fe40000011403 */
[----:B------:R-:W-:-:S02]  /*0090*/  LOP3.LUT R0, R0, 0x1fc, RZ, 0xc0, !PT ;  /* 0x000001fc00007812 */ /* 0x000fc400078ec0ff */
[----:B------:R-:W-:Y:S02]  /*00a0*/  SGXT R4, R4, 0x1 ;  /* 0x000000010404781a */ /* 0x000fe40000000200 */
[----:B------:R-:W-:-:S04]  /*00b0*/  LEA R20, R3, R0, 0xa ;  /* 0x0000000003147211 */ /* 0x000fc800078e50ff */
[----:B------:R-:W-:-:S04]  /*00c0*/  LEA.HI R0, R4, R20, RZ, 0xa ;  /* 0x0000001404007211 */ /* 0x000fc800078f50ff */
[----:B------:R-:W-:Y:S02]  /*00d0*/  LOP3.LUT R11, R0, 0xfffffc00, RZ, 0xc0, !PT ;  /* 0xfffffc00000b7812 */ /* 0x000fe400078ec0ff */
[----:B------:R-:W-:Y:S02]  /*00e0*/  SHF.R.S32.HI R10, RZ, 0xa, R0 ;  /* 0x0000000aff0a7819 */ /* 0x000fe40000011400 */
[----:B------:R-:W-:-:S04]  /*00f0*/  IADD3 R11, R20, -R11, RZ ;  /* 0x8000000b140b7210 */ /* 0x000fc80007ffe0ff */
[----:B------:R-:W-:Y:S02]  /*0100*/  ISETP.GE.AND P1, PT, R11, 0x200, PT ;  /* 0x000002000b00780c */ /* 0x000fe40003f26270 */
[----:B------:R-:W-:-:S05]  /*0110*/  LEA R10, R10, R11, 0x9 ;  /* 0x0000000b0a0a7211 */ /* 0x000fca00078e48ff */
[----:B--2---:R-:W-:-:S06]  /*0120*/  IMAD.WIDE R2, R10, 0x4, R14 ;  /* 0x000000040a027825 */ /* 0x004fcc00078e020e */
[----:B------:R-:W2:Y:S01]  /*0130*/  @!P1 LDG.E.EL.128 R16, desc[UR4][R2.64] ;  /* 0x0000000402109981 */ /* 0x000ea2000c2e1d00 */
[----:B------:R-:W-:Y:S02]  /*0140*/  IADD3 R9, R20, 0x200, RZ ;  /* 0x0000020014097810 */ /* 0x000fe40007ffe0ff */
[----:B------:R-:W-:Y:S02]  /*0150*/  CS2R R6, SRZ ;  /* 0x0000000000067805 */ /* 0x000fe4000001ff00 */
[----:B------:R-:W-:-:S04]  /*0160*/  LEA.HI R4, R4, R9, RZ, 0xa ;  /* 0x0000000904047211 */ /* 0x000fc800078f50ff */
[----:B------:R-:W-:Y:S02]  /*0170*/  LOP3.LUT R0, R4, 0xfffffc00, RZ, 0xc0, !PT ;  /* 0xfffffc0004007812 */ /* 0x000fe400078ec0ff */
[----:B------:R-:W-:Y:S02]  /*0180*/  SHF.R.S32.HI R8, RZ, 0xa, R4 ;  /* 0x0000000aff087819 */ /* 0x000fe40000011404 */
[----:B------:R-:W-:Y:S02]  /*0190*/  CS2R R4, SRZ ;  /* 0x0000000000047805 */ /* 0x000fe4000001ff00 */
[----:B------:R-:W-:-:S04]  /*01a0*/  IADD3 R9, R9, -R0, RZ ;  /* 0x8000000009097210 */ /* 0x000fc80007ffe0ff */
[----:B------:R-:W-:Y:S02]  /*01b0*/  ISETP.GE.AND P0, PT, R9, 0x200, PT ;  /* 0x000002000900780c */ /* 0x000fe40003f06270 */
[----:B------:R-:W-:-:S05]  /*01c0*/  LEA R8, R8, R9, 0x9 ;  /* 0x0000000908087211 */ /* 0x000fca00078e48ff */
[----:B------:R-:W-:-:S06]  /*01d0*/  IMAD.WIDE R14, R8, 0x4, R14 ;  /* 0x00000004080e7825 */ /* 0x000fcc00078e020e */
[----:B------:R1:W3:Y:S01]  /*01e0*/  @!P0 LDG.E.EL.128 R4, desc[UR4][R14.64] ;  /* 0x000000040e048981 */ /* 0x0002e2000c2e1d00 */
[----:B------:R-:W-:Y:S01]  /*01f0*/  MOV R33, 0x3d39bf78 ;  /* 0x3d39bf7800217802 */ /* 0x000fe20000000f00 */
[----:B------:R-:W-:Y:S01]  /*0200*/  BSSY B0, `(.L_x_0) ;  /* 0x0000090000007945 */ /* 0x000fe20003800000 */
[----:B--2---:R-:W-:Y:S02]  /*0210*/  SEL R12, R17, RZ, !P1 ;  /* 0x000000ff110c7207 */ /* 0x004fe40004800000 */
[----:B------:R-:W-:Y:S02]  /*0220*/  SEL R16, R16, RZ, !P1 ;  /* 0x000000ff10107207 */ /* 0x000fe40004800000 */
[----:B------:R-:W-:Y:S01]  /*0230*/  SEL R2, R19, RZ, !P1 ;  /* 0x000000ff13027207 */ /* 0x000fe20004800000 */
[----:B------:R-:W-:Y:S01]  /*0240*/  FMUL R13, R12, 1.4426950216293334961 ;  /* 0x3fb8aa3b0c0d7820 */ /* 0x000fe20000400000 */
[----:B------:R-:W-:Y:S01]  /*0250*/  SEL R3, R18, RZ, !P1 ;  /* 0x000000ff12037207 */ /* 0x000fe20004800000 */
[----:B------:R-:W-:-:S02]  /*0260*/  FMUL R21, R16, 1.4426950216293334961 ;  /* 0x3fb8aa3b10157820 */ /* 0x000fc40000400000 */
[----:B------:R-:W-:Y:S01]  /*0270*/  FMUL R17, R2, 1.4426950216293334961 ;  /* 0x3fb8aa3b02117820 */ /* 0x000fe20000400000 */
[----:B------:R-:W-:Y:S01]  /*0280*/  FSETP.GEU.AND P3, PT, R13, -126, PT ;  /* 0xc2fc00000d00780b */ /* 0x000fe20003f6e000 */
[----:B------:R-:W-:Y:S01]  /*0290*/  FMUL R18, R3, 1.4426950216293334961 ;  /* 0x3fb8aa3b03127820 */ /* 0x000fe20000400000 */
[----:B------:R-:W-:-:S04]  /*02a0*/  FSETP.GEU.AND P2, PT, R21, -126, PT ;  /* 0xc2fc00001500780b */ /* 0x000fc80003f4e000 */
[----:B------:R-:W-:-:S07]  /*02b0*/  FSETP.GEU.AND P4, PT, R18, -126, PT ;  /* 0xc2fc00001200780b */ /* 0x000fce0003f8e000 */
[----:B------:R-:W-:Y:S02]  /*02c0*/  @!P3 FMUL R13, R13, 0.5 ;  /* 0x3f0000000d0db820 */ /* 0x000fe40000400000 */
[----:B------:R-:W-:Y:S02]  /*02d0*/  @!P2 FMUL R21, R21, 0.5 ;  /* 0x3f0000001515a820 */ /* 0x000fe40000400000 */
[----:B------:R2:W4:Y:S02]  /*02e0*/  MUFU.EX2 R0, R13 ;  /* 0x0000000d00007308 */ /* 0x0005240000000800 */
[----:B------:R-:W-:-:S06]  /*02f0*/  @!P4 FMUL R18, R18, 0.5 ;  /* 0x3f0000001212c820 */ /* 0x000fcc0000400000 */
[----:B-1----:R-:W1:Y:S01]  /*0300*/  MUFU.EX2 R14, R21 ;  /* 0x00000015000e7308 */ /* 0x002e620000000800 */
[----:B--2---:R-:W-:Y:S01]  /*0310*/  HFMA2.MMA R13, -RZ, RZ, 1.625, 0 ;  /* 0x3e800000ff0d7435 */ /* 0x004fe200000001ff */
[----:B----4-:R-:W-:Y:S01]  /*0320*/  @!P3 FMUL R0, R0, R0 ;  /* 0x000000000000b220 */ /* 0x010fe20000400000 */
[----:B------:R-:W-:-:S03]  /*0330*/  FSETP.GEU.AND P3, PT, R17, -126, PT ;  /* 0xc2fc00001100780b */ /* 0x000fc60003f6e000 */
[----:B------:R-:W-:Y:S01]  /*0340*/  FADD.FTZ.RZ R15, R0, 1 ;  /* 0x3f800000000f7421 */ /* 0x000fe2000001c000 */
[----:B-1----:R-:W-:-:S04]  /*0350*/  @!P2 FMUL R14, R14, R14 ;  /* 0x0000000e0e0ea220 */ /* 0x002fc80000400000 */
[----:B------:R-:W-:Y:S02]  /*0360*/  IADD3 R25, R15, -0x3f400000, RZ ;  /* 0xc0c000000f197810 */ /* 0x000fe40007ffe0ff */
[----:B------:R1:W2:Y:S02]  /*0370*/  MUFU.EX2 R15, R18 ;  /* 0x00000012000f7308 */ /* 0x0002a40000000800 */
[----:B------:R-:W-:Y:S01]  /*0380*/  LOP3.LUT R25, R25, 0xff800000, RZ, 0xc0, !PT ;  /* 0xff80000019197812 */ /* 0x000fe200078ec0ff */
[----:B------:R-:W-:Y:S01]  /*0390*/  @!P3 FMUL R17, R17, 0.5 ;  /* 0x3f0000001111b820 */ /* 0x000fe20000400000 */
[C---:B------:R-:W-:Y:S02]  /*03a0*/  ISETP.GE.U32.AND P5, PT, R14.reuse, 0x7f800000, PT ;  /* 0x7f8000000e00780c */ /* 0x040fe40003fa6070 */
[----:B------:R-:W-:Y:S02]  /*03b0*/  IADD3 R22, -R25, 0x40800000, RZ ;  /* 0x4080000019167810 */ /* 0x000fe40007ffe1ff */
[----:B------:R-:W-:Y:S01]  /*03c0*/  IADD3 R24, R0, -R25, RZ ;  /* 0x8000001900187210 */ /* 0x000fe20007ffe0ff */
[----:B------:R-:W4:Y:S01]  /*03d0*/  MUFU.EX2 R17, R17 ;  /* 0x0000001100117308 */ /* 0x000f220000000800 */
[----:B-1----:R-:W-:Y:S01]  /*03e0*/  FADD.FTZ.RZ R18, R14, 1 ;  /* 0x3f8000000e127421 */ /* 0x002fe2000001c000 */
[----:B------:R-:W-:Y:S01]  /*03f0*/  FFMA.FTZ R19, R22, R13, -1 ;  /* 0xbf80000016137423 */ /* 0x000fe2000001000d */
[----:B------:R-:W-:-:S03]  /*0400*/  I2FP.F32.S32 R25, R25 ;  /* 0x0000001900197245 */ /* 0x000fc60000201400 */
[----:B------:R-:W-:Y:S01]  /*0410*/  FADD R24, R24, R19 ;  /* 0x0000001318187221 */ /* 0x000fe20000000000 */
[----:B--2---:R-:W-:Y:S01]  /*0420*/  @!P4 FMUL R15, R15, R15 ;  /* 0x0000000f0f0fc220 */ /* 0x004fe20000400000 */
[----:B------:R-:W-:Y:S02]  /*0430*/  IADD3 R18, R18, -0x3f400000, RZ ;  /* 0xc0c0000012127810 */ /* 0x000fe40007ffe0ff */
[----:B------:R-:W-:Y:S01]  /*0440*/  FFMA.FTZ R19, R24, -R33, 0.10546888411045074463 ;  /* 0x3dd8001218137423 */ /* 0x000fe20000010821 */
[----:B------:R-:W-:Y:S01]  /*0450*/  FADD.FTZ.RZ R21, R15, 1 ;  /* 0x3f8000000f157421 */ /* 0x000fe2000001c000 */
[----:B------:R-:W-:Y:S02]  /*0460*/  LOP3.LUT R23, R18, 0xff800000, RZ, 0xc0, !PT ;  /* 0xff80000012177812 */ /* 0x000fe400078ec0ff */
[----:B------:R-:W-:Y:S01]  /*0470*/  FFMA.FTZ R19, R24, R19, -0.13229703903198242188 ;  /* 0xbe0778e018137423 */ /* 0x000fe20000010013 */
[----:B----4-:R-:W-:Y:S01]  /*0480*/  @!P3 FMUL R17, R17, R17 ;  /* 0x000000111111b220 */ /* 0x010fe20000400000 */
[----:B------:R-:W-:-:S02]  /*0490*/  IADD3 R22, R21, -0x3f400000, RZ ;  /* 0xc0c0000015167810 */ /* 0x000fc40007ffe0ff */
[C---:B------:R-:W-:Y:S01]  /*04a0*/  FFMA.FTZ R19, R24.reuse, R19, 0.14491446316242218018 ;  /* 0x3e14647518137423 */ /* 0x040fe20000010013 */
[----:B------:R-:W-:Y:S01]  /*04b0*/  FADD.FTZ.RZ R26, R17, 1 ;  /* 0x3f800000111a7421 */ /* 0x000fe2000001c000 */
[----:B------:R-:W-:Y:S02]  /*04c0*/  IADD3 R18, -R23, 0x40800000, RZ ;  /* 0x4080000017127810 */ /* 0x000fe40007ffe1ff */
[----:B------:R-:W-:Y:S01]  /*04d0*/  FFMA.FTZ R19, R24, R19, -0.16641564667224884033 ;  /* 0xbe2a68dd18137423 */ /* 0x000fe20000010013 */
[----:B------:R-:W-:Y:S02]  /*04e0*/  LOP3.LUT R22, R22, 0xff800000, RZ, 0xc0, !PT ;  /* 0xff80000016167812 */ /* 0x000fe400078ec0ff */
[----:B------:R-:W-:Y:S01]  /*04f0*/  IADD3 R26, R26, -0x3f400000, RZ ;  /* 0xc0c000001a1a7810 */ /* 0x000fe20007ffe0ff */
[----:B------:R-:W-:Y:S01]  /*0500*/  FFMA.FTZ R21, R24, R19, 0.19988867640495300293 ;  /* 0x3e4caf9e18157423 */ /* 0x000fe20000010013 */
[----:B------:R-:W-:Y:S01]  /*0510*/  IADD3 R28, R14, -R23, RZ ;  /* 0x800000170e1c7210 */ /* 0x000fe20007ffe0ff */
[----:B------:R-:W-:Y:S01]  /*0520*/  FFMA.FTZ R19, R18, R13, -1 ;  /* 0xbf80000012137423 */ /* 0x000fe2000001000d */
[----:B------:R-:W-:Y:S01]  /*0530*/  LOP3.LUT R26, R26, 0xff800000, RZ, 0xc0, !PT ;  /* 0xff8000001a1a7812 */ /* 0x000fe200078ec0ff */
[----:B------:R-:W-:Y:S01]  /*0540*/  FFMA.FTZ R21, R24, R21, -0.25000196695327758789 ;  /* 0xbe80004218157423 */ /* 0x000fe20000010015 */
[----:B------:R-:W-:Y:S01]  /*0550*/  IADD3 R18, -R22, 0x40800000, RZ ;  /* 0x4080000016127810 */ /* 0x000fe20007ffe1ff */
[----:B------:R-:W-:Y:S01]  /*0560*/  FADD R28, R28, R19 ;  /* 0x000000131c1c7221 */ /* 0x000fe20000000000 */
[----:B------:R-:W-:Y:S01]  /*0570*/  IADD3 R34, -R26, 0x40800000, RZ ;  /* 0x408000001a227810 */ /* 0x000fe20007ffe1ff */
[----:B------:R-:W-:Y:S01]  /*0580*/  FFMA.FTZ R21, R24, R21, 0.33333510160446166992 ;  /* 0x3eaaaae618157423 */ /* 0x000fe20000010015 */
[----:B------:R-:W-:Y:S01]  /*0590*/  IADD3 R30, R17, -R26, RZ ;  /* 0x8000001a111e7210 */ /* 0x000fe20007ffe0ff */
[-C--:B------:R-:W-:Y:S01]  /*05a0*/  FFMA.FTZ R19, R18, R13.reuse, -1 ;  /* 0xbf80000012137423 */ /* 0x080fe2000001000d */
[----:B------:R-:W-:Y:S01]  /*05b0*/  IADD3 R32, R15, -R22, RZ ;  /* 0x800000160f207210 */ /* 0x000fe20007ffe0ff */
[----:B------:R-:W-:Y:S01]  /*05c0*/  FFMA.FTZ R27, R34, R13, -1 ;  /* 0xbf800000221b7423 */ /* 0x000fe2000001000d */
[----:B------:R-:W-:Y:S01]  /*05d0*/  FFMA.FTZ R21, R24, R21, -0.5 ;  /* 0xbf00000018157423 */ /* 0x000fe20000010015 */
[----:B---3--:R-:W-:-:S02]  /*05e0*/  SEL R18, R4, RZ, !P0 ;  /* 0x000000ff04127207 */ /* 0x008fc40004000000 */
[----:B------:R-:W-:Y:S01]  /*05f0*/  FADD R30, R30, R27 ;  /* 0x0000001b1e1e7221 */ /* 0x000fe20000000000 */
[----:B------:R-:W-:Y:S01]  /*0600*/  FMUL R21, R24, R21 ;  /* 0x0000001518157220 */ /* 0x000fe20000400000 */
[----:B------:R-:W-:Y:S01]  /*0610*/  FADD R32, R32, R19 ;  /* 0x0000001320207221 */ /* 0x000fe20000000000 */
[----:B------:R-:W-:Y:S01]  /*0620*/  SEL R19, R5, RZ, !P0 ;  /* 0x000000ff05137207 */ /* 0x000fe20004000000 */
[----:B------:R-:W-:Y:S01]  /*0630*/  FFMA.FTZ R31, R30, -R33, 0.10546888411045074463 ;  /* 0x3dd800121e1f7423 */ /* 0x000fe20000010821 */
[----:B------:R-:W-:Y:S01]  /*0640*/  FFMA.FTZ R27, R24, R21, R24 ;  /* 0x00000015181b7223 */ /* 0x000fe20000010018 */
[----:B------:R-:W-:Y:S01]  /*0650*/  SEL R24, R7, RZ, !P0 ;  /* 0x000000ff07187207 */ /* 0x000fe20004000000 */
[----:B------:R-:W-:Y:S01]  /*0660*/  FFMA.FTZ R7, R32, -R33, 0.10546888411045074463 ;  /* 0x3dd8001220077423 */ /* 0x000fe20000010821 */
[----:B------:R-:W-:Y:S01]  /*0670*/  FFMA.FTZ R31, R30, R31, -0.13229703903198242188 ;  /* 0xbe0778e01e1f7423 */ /* 0x000fe2000001001f */
[----:B------:R-:W-:Y:S01]  /*0680*/  SEL R21, R6, RZ, !P0 ;  /* 0x000000ff06157207 */ /* 0x000fe20004000000 */
[----:B------:R-:W-:Y:S01]  /*0690*/  FMUL R4, R18, 1.4426950216293334961 ;  /* 0x3fb8aa3b12047820 */ /* 0x000fe20000400000 */
[----:B------:R-:W-:Y:S01]  /*06a0*/  FFMA.FTZ R7, R32, R7, -0.13229703903198242188 ;  /* 0xbe0778e020077423 */ /* 0x000fe20000010007 */
[----:B------:R-:W-:Y:S01]  /*06b0*/  FFMA.FTZ R35, R30, R31, 0.14491446316242218018 ;  /* 0x3e1464751e237423 */ /* 0x000fe2000001001f */
[----:B------:R-:W-:Y:S01]  /*06c0*/  FMUL R5, R19, 1.4426950216293334961 ;  /* 0x3fb8aa3b13057820 */ /* 0x000fe20000400000 */
[----:B------:R-:W-:Y:S01]  /*06d0*/  FMUL R6, R21, 1.4426950216293334961 ;  /* 0x3fb8aa3b15067820 */ /* 0x000fe20000400000 */
[----:B------:R-:W-:Y:S01]  /*06e0*/  FFMA.FTZ R7, R32, R7, 0.14491446316242218018 ;  /* 0x3e14647520077423 */ /* 0x000fe20000010007 */
[----:B------:R-:W-:Y:S01]  /*06f0*/  FFMA.FTZ R35, R30, R35, -0.16641564667224884033 ;  /* 0xbe2a68dd1e237423 */ /* 0x000fe20000010023 */
[----:B------:R-:W-:Y:S01]  /*0700*/  FMUL R29, R24, 1.4426950216293334961 ;  /* 0x3fb8aa3b181d7820 */ /* 0x000fe20000400000 */
[----:B------:R-:W-:Y:S01]  /*0710*/  FSETP.GEU.AND P3, PT, R4, -126, PT ;  /* 0xc2fc00000400780b */ /* 0x000fe20003f6e000 */
[----:B------:R-:W-:Y:S01]  /*0720*/  FFMA.FTZ R31, R32, R7, -0.16641564667224884033 ;  /* 0xbe2a68dd201f7423 */ /* 0x000fe20000010007 */
[----:B------:R-:W-:Y:S01]  /*0730*/  FFMA.FTZ R35, R30, R35, 0.19988867640495300293 ;  /* 0x3e4caf9e1e237423 */ /* 0x000fe20000010023 */
[----:B------:R-:W-:Y:S01]  /*0740*/  FFMA.FTZ R7, R28, -R33, 0.10546888411045074463 ;  /* 0x3dd800121c077423 */ /* 0x000fe20000010821 */
[----:B------:R-:W-:Y:S01]  /*0750*/  FSETP.GEU.AND P2, PT, R5, -126, PT ;  /* 0xc2fc00000500780b */ /* 0x000fe20003f4e000 */
[----:B------:R-:W-:Y:S01]  /*0760*/  FFMA.FTZ R31, R32, R31, 0.19988867640495300293 ;  /* 0x3e4caf9e201f7423 */ /* 0x000fe2000001001f */
[----:B------:R-:W-:Y:S01]  /*0770*/  FSETP.GEU.AND P6, PT, R6, -126, PT ;  /* 0xc2fc00000600780b */ /* 0x000fe20003fce000 */
[----:B------:R-:W-:Y:S01]  /*0780*/  FFMA.FTZ R35, R30, R35, -0.25000196695327758789 ;  /* 0xbe8000421e237423 */ /* 0x000fe20000010023 */
[----:B------:R-:W-:Y:S01]  /*0790*/  FSETP.GEU.AND P4, PT, R29, -126, PT ;  /* 0xc2fc00001d00780b */ /* 0x000fe20003f8e000 */
[----:B------:R-:W-:Y:S01]  /*07a0*/  FFMA.FTZ R7, R28, R7, -0.13229703903198242188 ;  /* 0xbe0778e01c077423 */ /* 0x000fe20000010007 */
[----:B------:R-:W-:Y:S01]  /*07b0*/  FFMA.FTZ R31, R32, R31, -0.25000196695327758789 ;  /* 0xbe800042201f7423 */ /* 0x000fe2000001001f */
[----:B------:R-:W-:Y:S01]  /*07c0*/  FFMA.FTZ R35, R30, R35, 0.33333510160446166992 ;  /* 0x3eaaaae61e237423 */ /* 0x000fe20000010023 */
[----:B------:R-:W-:Y:S01]  /*07d0*/  I2FP.F32.S32 R23, R23 ;  /* 0x0000001700177245 */ /* 0x000fe20000201400 */
[----:B------:R-:W-:Y:S01]  /*07e0*/  FFMA.FTZ R7, R28, R7, 0.14491446316242218018 ;  /* 0x3e1464751c077423 */ /* 0x000fe20000010007 */
[----:B------:R-:W-:Y:S01]  /*07f0*/  @!P3 FMUL R4, R4, 0.5 ;  /* 0x3f0000000404b820 */ /* 0x000fe20000400000 */
[----:B------:R-:W-:Y:S01]  /*0800*/  FFMA.FTZ R35, R30, R35, -0.5 ;  /* 0xbf0000001e237423 */ /* 0x000fe20000010023 */
[----:B------:R-:W-:Y:S01]  /*0810*/  FFMA.FTZ R31, R32, R31, 0.33333510160446166992 ;  /* 0x3eaaaae6201f7423 */ /* 0x000fe2000001001f */
[----:B------:R-:W-:Y:S01]  /*0820*/  FFMA.FTZ R7, R28, R7, -0.16641564667224884033 ;  /* 0xbe2a68dd1c077423 */ /* 0x000fe20000010007 */
[----:B------:R-:W-:Y:S01]  /*0830*/  @!P2 FMUL R5, R5, 0.5 ;  /* 0x3f0000000505a820 */ /* 0x000fe20000400000 */
[----:B------:R-:W-:Y:S01]  /*0840*/  @!P6 FMUL R6, R6, 0.5 ;  /* 0x3f0000000606e820 */ /* 0x000fe20000400000 */
[----:B------:R-:W-:Y:S01]  /*0850*/  FMUL R35, R30, R35 ;  /* 0x000000231e237220 */ /* 0x000fe20000400000 */
[----:B------:R-:W-:Y:S01]  /*0860*/  FFMA.FTZ R7, R28, R7, 0.19988867640495300293 ;  /* 0x3e4caf9e1c077423 */ /* 0x000fe20000010007 */
[----:B------:R-:W-:Y:S01]  /*0870*/  @!P4 FMUL R29, R29, 0.5 ;  /* 0x3f0000001d1dc820 */ /* 0x000fe20000400000 */
[----:B------:R-:W1:Y:S01]  /*0880*/  MUFU.EX2 R4, R4 ;  /* 0x0000000400047308 */ /* 0x000e620000000800 */
[----:B------:R-:W-:Y:S01]  /*0890*/  FFMA.FTZ R34, R30, R35, R30 ;  /* 0x000000231e227223 */ /* 0x000fe2000001001e */
[----:B------:R-:W-:Y:S01]  /*08a0*/  FFMA.FTZ R7, R28, R7, -0.25000196695327758789 ;  /* 0xbe8000421c077423 */ /* 0x000fe20000010007 */
[----:B------:R-:W-:Y:S01]  /*08b0*/  I2FP.F32.S32 R30, R22 ;  /* 0x00000016001e7245 */ /* 0x000fe20000201400 */
[----:B------:R-:W-:Y:S01]  /*08c0*/  FFMA.FTZ R31, R32, R31, -0.5 ;  /* 0xbf000000201f7423 */ /* 0x000fe2000001001f */
[----:B------:R-:W-:Y:S01]  /*08d0*/  FMUL R23, R23, 1.1920928955078125e-07 ;  /* 0x3400000017177820 */ /* 0x000fe20000400000 */
[----:B------:R-:W-:-:S02]  /*08e0*/  FFMA.FTZ R7, R28, R7, 0.33333510160446166992 ;  /* 0x3eaaaae61c077423 */ /* 0x000fc40000010007 */
[----:B------:R-:W2:Y:S01]  /*08f0*/  MUFU.EX2 R5, R5 ;  /* 0x0000000500057308 */ /* 0x000ea20000000800 */
[----:B------:R-:W-:Y:S01]  /*0900*/  FMUL R31, R32, R31 ;  /* 0x0000001f201f7220 */ /* 0x000fe20000400000 */
[----:B------:R-:W-:-:S03]  /*0910*/  FFMA.FTZ R7, R28, R7, -0.5 ;  /* 0xbf0000001c077423 */ /* 0x000fc60000010007 */
[----:B------:R-:W-:Y:S01]  /*0920*/  FFMA.FTZ R32, R32, R31, R32 ;  /* 0x0000001f20207223 */ /* 0x000fe20000010020 */
[----:B------:R-:W-:Y:S01]  /*0930*/  I2FP.F32.S32 R31, R26 ;  /* 0x0000001a001f7245 */ /* 0x000fe20000201400 */
[----:B------:R-:W-:Y:S01]  /*0940*/  FMUL R7, R28, R7 ;  /* 0x000000071c077220 */ /* 0x000fe20000400000 */
[----:B------:R-:W3:Y:S01]  /*0950*/  MUFU.EX2 R6, R6 ;  /* 0x0000000600067308 */ /* 0x000ee20000000800 */
[----:B------:R-:W-:Y:S01]  /*0960*/  FMUL R26, R25, 1.1920928955078125e-07 ;  /* 0x34000000191a7820 */ /* 0x000fe20000400000 */
[----:B------:R-:W-:Y:S01]  /*0970*/  FMUL R25, R30, 1.1920928955078125e-07 ;  /* 0x340000001e197820 */ /* 0x000fe20000400000 */
[----:B------:R-:W-:Y:S01]  /*0980*/  FMUL R31, R31, 1.1920928955078125e-07 ;  /* 0x340000001f1f7820 */ /* 0x000fe20000400000 */
[----:B------:R-:W-:Y:S01]  /*0990*/  FFMA.FTZ R28, R28, R7, R28 ;  /* 0x000000071c1c7223 */ /* 0x000fe2000001001c */
[----:B-1----:R-:W-:Y:S01]  /*09a0*/  @!P3 FMUL R4, R4, R4 ;  /* 0x000000040404b220 */ /* 0x002fe20000400000 */
[----:B------:R-:W-:Y:S01]  /*09b0*/  FFMA.FTZ R27, R26, 0.69314718246459960938, R27 ;  /* 0x3f3172181a1b7823 */ /* 0x000fe2000001001b */
[----:B--2---:R-:W-:Y:S01]  /*09c0*/  @!P2 FMUL R5, R5, R5 ;  /* 0x000000050505a220 */ /* 0x004fe20000400000 */
[----:B------:R1:W2:Y:S01]  /*09d0*/  MUFU.EX2 R22, R29 ;  /* 0x0000001d00167308 */ /* 0x0002a20000000800 */
[----:B------:R-:W-:Y:S01]  /*09e0*/  FFMA.FTZ R26, R25, 0.69314718246459960938, R32 ;  /* 0x3f317218191a7823 */ /* 0x000fe20000010020 */
[----:B------:R-:W-:Y:S01]  /*09f0*/  FFMA.FTZ R7, R31, 0.69314718246459960938, R34 ;  /* 0x3f3172181f077823 */ /* 0x000fe20000010022 */
[----:B------:R-:W-:Y:S01]  /*0a00*/  ISETP.GE.U32.AND P3, PT, R0, 0x7f800000, PT ;  /* 0x7f8000000000780c */ /* 0x000fe20003f66070 */
[----:B------:R-:W-:Y:S01]  /*0a10*/  FADD.FTZ.RZ R25, R4, 1 ;  /* 0x3f80000004197421 */ /* 0x000fe2000001c000 */
[----:B------:R-:W-:Y:S01]  /*0a20*/  ISETP.GE.U32.AND P2, PT, R15, 0x7f800000, PT ;  /* 0x7f8000000f00780c */ /* 0x000fe20003f46070 */
[----:B------:R-:W-:Y:S01]  /*0a30*/  FFMA.FTZ R23, R23, 0.69314718246459960938, R28 ;  /* 0x3f31721817177823 */ /* 0x000fe2000001001c */
[----:B---3--:R-:W-:Y:S01]  /*0a40*/  @!P6 FMUL R6, R6, R6 ;  /* 0x000000060606e220 */ /* 0x008fe20000400000 */
[----:B------:R-:W-:Y:S01]  /*0a50*/  ISETP.GE.U32.AND P6, PT, R17, 0x7f800000, PT ;  /* 0x7f8000001100780c */ /* 0x000fe20003fc6070 */
[----:B-1----:R-:W-:-:S02]  /*0a60*/  FADD.FTZ.RZ R29, R5, 1 ;  /* 0x3f800000051d7421 */ /* 0x002fc4000001c000 */
[----:B------:R-:W-:Y:S01]  /*0a70*/  FADD.FTZ.RZ R30, R6, 1 ;  /* 0x3f800000061e7421 */ /* 0x000fe2000001c000 */
[----:B--2---:R-:W-:-:S04]  /*0a80*/  @!P4 FMUL R22, R22, R22 ;  /* 0x000000161616c220 */ /* 0x004fc80000400000 */
[----:B------:R-:W-:Y:S01]  /*0a90*/  FADD.FTZ.RZ R31, R22, 1 ;  /* 0x3f800000161f7421 */ /* 0x000fe2000001c000 */
[----:B------:R-:W-:Y:S06]  /*0aa0*/  @!P5 BRA `(.L_x_1) ;  /* 0x000000000014d947 */ /* 0x000fec0003800000 */
[C---:B------:R-:W-:Y:S02]  /*0ab0*/  ISETP.GE.AND P4, PT, R14.reuse, -0x407fffff, PT ;  /* 0xbf8000010e00780c */ /* 0x040fe40003f86270 */
[----:B------:R-:W-:-:S11]  /*0ac0*/  FSETP.NEU.AND P5, PT, R14, RZ, PT ;  /* 0x000000ff0e00720b */ /* 0x000fd60003fad000 */
[----:B------:R-:W-:-:S05]  /*0ad0*/  @P4 MOV R35, 0x7f800000 ;  /* 0x7f80000000234802 */ /* 0x000fca0000000f00 */
[----:B------:R-:W-:-:S05]  /*0ae0*/  @P4 FFMA.FTZ R23, R14, R35, +INF ;  /* 0x7f8000000e174423 */ /* 0x000fca0000010023 */
[----:B------:R-:W-:-:S07]  /*0af0*/  FSEL R23, R23, -RZ, P5 ;  /* 0x800000ff17177208 */ /* 0x000fce0002800000 */
.L_x_1:
[----:B------:R-:W-:Y:S05]  /*0b00*/  BSYNC B0 ;  /* 0x0000000000007941 */ /* 0x000fea0003800000 */
.L_x_0:
[----:B------:R-:W-:Y:S04]  /*0b10*/  BSSY B0, `(.L_x_2) ;  /* 0x0000007000007945 */ /* 0x000fe80003800000 */
[----:B------:R-:W-:Y:S05]  /*0b20*/  @!P3 BRA `(.L_x_3) ;  /* 0x000000000014b947 */ /* 0x000fea0003800000 */
[C---:B------:R-:W-:Y:S02]  /*0b30*/  ISETP.GE.AND P3, PT, R0.reuse, -0x407fffff, PT ;  /* 0xbf8000010000780c */ /* 0x040fe40003f66270 */
[----:B------:R-:W-:-:S11]  /*0b40*/  FSETP.NEU.AND P4, PT, R0, RZ, PT ;  /* 0x000000ff0000720b */ /* 0x000fd60003f8d000 */
[----:B------:R-:W-:-:S05]  /*0b50*/  @P3 MOV R35, 0x7f800000 ;  /* 0x7f80000000233802 */ /* 0x000fca0000000f00 */
[----:B------:R-:W-:-:S05]  /*0b60*/  @P3 FFMA.FTZ R27, R0, R35, +INF ;  /* 0x7f800000001b3423 */ /* 0x000fca0000010023 */
[----:B------:R-:W-:-:S07]  /*0b70*/  FSEL R27, R27, -RZ, P4 ;  /* 0x800000ff1b1b7208 */ /* 0x000fce0002000000 */
.L_x_3:
[----:B------:R-:W-:Y:S05]  /*0b80*/  BSYNC B0 ;  /* 0x0000000000007941 */ /* 0x000fea0003800000 */
.L_x_2:
[----:B------:R-:W-:Y:S04]  /*0b90*/  BSSY B0, `(.L_x_4) ;  /* 0x0000007000007945 */ /* 0x000fe80003800000 */
[----:B------:R-:W-:Y:S05]  /*0ba0*/  @!P2 BRA `(.L_x_5) ;  /* 0x000000000014a947 */ /* 0x000fea0003800000 */
[C---:B------:R-:W-:Y:S02]  /*0bb0*/  ISETP.GE.AND P2, PT, R15.reuse, -0x407fffff, PT ;  /* 0xbf8000010f00780c */ /* 0x040fe40003f46270 */
[----:B------:R-:W-:-:S11]  /*0bc0*/  FSETP.NEU.AND P3, PT, R15, RZ, PT ;  /* 0x000000ff0f00720b */ /* 0x000fd60003f6d000 */
[----:B------:R-:W-:-:S05]  /*0bd0*/  @P2 MOV R0, 0x7f800000 ;  /* 0x7f80000000002802 */ /* 0x000fca0000000f00 */
[----:B------:R-:W-:-:S05]  /*0be0*/  @P2 FFMA.FTZ R26, R15, R0, +INF ;  /* 0x7f8000000f1a2423 */ /* 0x000fca0000010000 */
[----:B------:R-:W-:-:S07]  /*0bf0*/  FSEL R26, R26, -RZ, P3 ;  /* 0x800000ff1a1a7208 */ /* 0x000fce0001800000 */
.L_x_5:
[----:B------:R-:W-:Y:S05]  /*0c00*/  BSYNC B0 ;  /* 0x0000000000007941 */ /* 0x000fea0003800000 */
.L_x_4:
[----:B------:R-:W-:Y:S04]  /*0c10*/  BSSY B0, `(.L_x_6) ;  /* 0x0000007000007945 */ /* 0x000fe80003800000 */
[----:B------:R-:W-:Y:S05]  /*0c20*/  @!P6 BRA `(.L_x_7) ;  /* 0x000000000014e947 */ /* 0x000fea0003800000 */
[C---:B------:R-:W-:Y:S02]  /*0c30*/  ISETP.GE.AND P2, PT, R17.reuse, -0x407fffff, PT ;  /* 0xbf8000011100780c */ /* 0x040fe40003f46270 */
[----:B------:R-:W-:-:S11]  /*0c40*/  FSETP.NEU.AND P3, PT, R17, RZ, PT ;  /* 0x000000ff1100720b */ /* 0x000fd60003f6d000 */
[----:B------:R-:W-:-:S05]  /*0c50*/  @P2 MOV R0, 0x7f800000 ;  /* 0x7f80000000002802 */ /* 0x000fca0000000f00 */
[----:B------:R-:W-:-:S05]  /*0c60*/  @P2 FFMA.FTZ R7, R17, R0, +INF ;  /* 0x7f80000011072423 */ /* 0x000fca0000010000 */
[----:B------:R-:W-:-:S07]  /*0c70*/  FSEL R7, R7, -RZ, P3 ;  /* 0x800000ff07077208 */ /* 0x000fce0001800000 */
.L_x_7:
[----:B------:R-:W-:Y:S05]  /*0c80*/  BSYNC B0 ;  /* 0x0000000000007941 */ /* 0x000fea0003800000 */
.L_x_6:
[----:B------:R-:W-:Y:S01]  /*0c90*/  IADD3 R0, R29, -0x3f400000, RZ ;  /* 0xc0c000001d007810 */ /* 0x000fe20007ffe0ff */
[----:B------:R-:W-:Y:S01]  /*0ca0*/  BSSY B0, `(.L_x_8) ;  /* 0x0000057000007945 */ /* 0x000fe20003800000 */
[----:B------:R-:W-:Y:S02]  /*0cb0*/  IADD3 R15, R25, -0x3f400000, RZ ;  /* 0xc0c00000190f7810 */ /* 0x000fe40007ffe0ff */
[----:B------:R-:W-:Y:S02]  /*0cc0*/  IADD3 R17, R30, -0x3f400000, RZ ;  /* 0xc0c000001e117810 */ /* 0x000fe40007ffe0ff */
[----:B------:R-:W-:Y:S02]  /*0cd0*/  IADD3 R25, R31, -0x3f400000, RZ ;  /* 0xc0c000001f197810 */ /* 0x000fe40007ffe0ff */
[----:B------:R-:W-:Y:S02]  /*0ce0*/  LOP3.LUT R0, R0, 0xff800000, RZ, 0xc0, !PT ;  /* 0xff80000000007812 */ /* 0x000fe400078ec0ff */
[----:B------:R-:W-:-:S02]  /*0cf0*/  LOP3.LUT R15, R15, 0xff800000, RZ, 0xc0, !PT ;  /* 0xff8000000f0f7812 */ /* 0x000fc400078ec0ff */
[----:B------:R-:W-:Y:S02]  /*0d00*/  LOP3.LUT R17, R17, 0xff800000, RZ, 0xc0, !PT ;  /* 0xff80000011117812 */ /* 0x000fe400078ec0ff */
[----:B------:R-:W-:Y:S02]  /*0d10*/  LOP3.LUT R25, R25, 0xff800000, RZ, 0xc0, !PT ;  /* 0xff80000019197812 */ /* 0x000fe400078ec0ff */
[----:B------:R-:W-:Y:S02]  /*0d20*/  IADD3 R30, -R0, 0x40800000, RZ ;  /* 0x40800000001e7810 */ /* 0x000fe40007ffe1ff */
[----:B------:R-:W-:Y:S02]  /*0d30*/  IADD3 R28, -R15, 0x40800000, RZ ;  /* 0x408000000f1c7810 */ /* 0x000fe40007ffe1ff */
[----:B------:R-:W-:Y:S01]  /*0d40*/  IADD3 R36, -R17, 0x40800000, RZ ;  /* 0x4080000011247810 */ /* 0x000fe20007ffe1ff */
[-C--:B------:R-:W-:Y:S01]  /*0d50*/  FFMA.FTZ R31, R30, R13.reuse, -1 ;  /* 0xbf8000001e1f7423 */ /* 0x080fe2000001000d */
[----:B------:R-:W-:Y:S01]  /*0d60*/  IADD3 R38, -R25, 0x40800000, RZ ;  /* 0x4080000019267810 */ /* 0x000fe20007ffe1ff */
[-C--:B------:R-:W-:Y:S01]  /*0d70*/  FFMA.FTZ R29, R28, R13.reuse, -1 ;  /* 0xbf8000001c1d7423 */ /* 0x080fe2000001000d */
[----:B------:R-:W-:Y:S01]  /*0d80*/  IADD3 R32, R5, -R0, RZ ;  /* 0x8000000005207210 */ /* 0x000fe20007ffe0ff */
[-C--:B------:R-:W-:Y:S01]  /*0d90*/  FFMA.FTZ R35, R36, R13.reuse, -1 ;  /* 0xbf80000024237423 */ /* 0x080fe2000001000d */
[----:B------:R-:W-:Y:S01]  /*0da0*/  IADD3 R34, R6, -R17, RZ ;  /* 0x8000001106227210 */ /* 0x000fe20007ffe0ff */
[----:B------:R-:W-:Y:S01]  /*0db0*/  FFMA.FTZ R28, R38, R13, -1 ;  /* 0xbf800000261c7423 */ /* 0x000fe2000001000d */
[----:B------:R-:W-:Y:S01]  /*0dc0*/  IADD3 R14, R4, -R15, RZ ;  /* 0x8000000f040e7210 */ /* 0x000fe20007ffe0ff */
[----:B------:R-:W-:Y:S01]  /*0dd0*/  FADD R32, R32, R31 ;  /* 0x0000001f20207221 */ /* 0x000fe20000000000 */
[----:B------:R-:W-:Y:S01]  /*0de0*/  IADD3 R37, R22, -R25, RZ ;  /* 0x8000001916257210 */ /* 0x000fe20007ffe0ff */
[----:B------:R-:W-:Y:S01]  /*0df0*/  FADD R30, R34, R35 ;  /* 0x00000023221e7221 */ /* 0x000fe20000000000 */
[----:B------:R-:W-:Y:S01]  /*0e00*/  ISETP.GE.U32.AND P6, PT, R4, 0x7f800000, PT ;  /* 0x7f8000000400780c */ /* 0x000fe20003fc6070 */
[----:B------:R-:W-:Y:S01]  /*0e10*/  FADD R14, R14, R29 ;  /* 0x0000001d0e0e7221 */ /* 0x000fe20000000000 */
[-C--:B------:R-:W-:Y:S01]  /*0e20*/  FFMA.FTZ R29, R32, -R33.reuse, 0.10546888411045074463 ;  /* 0x3dd80012201d7423 */ /* 0x080fe20000010821 */
[----:B------:R-:W-:Y:S01]  /*0e30*/  FADD R28, R37, R28 ;  /* 0x0000001c251c7221 */ /* 0x000fe20000000000 */
[-C--:B------:R-:W-:Y:S01]  /*0e40*/  FFMA.FTZ R31, R30, -R33.reuse, 0.10546888411045074463 ;  /* 0x3dd800121e1f7423 */ /* 0x080fe20000010821 */
[----:B------:R-:W-:Y:S01]  /*0e50*/  FFMA.FTZ R13, R14, -R33, 0.10546888411045074463 ;  /* 0x3dd800120e0d7423 */ /* 0x000fe20000010821 */
[----:B------:R-:W-:Y:S01]  /*0e60*/  FFMA.FTZ R29, R32, R29, -0.13229703903198242188 ;  /* 0xbe0778e0201d7423 */ /* 0x000fe2000001001d */
[----:B------:R-:W-:Y:S01]  /*0e70*/  FFMA.FTZ R35, R28, -R33, 0.10546888411045074463 ;  /* 0x3dd800121c237423 */ /* 0x000fe20000010821 */
[----:B------:R-:W-:Y:S01]  /*0e80*/  FFMA.FTZ R31, R30, R31, -0.13229703903198242188 ;  /* 0xbe0778e01e1f7423 */ /* 0x000fe2000001001f */
[----:B------:R-:W-:Y:S01]  /*0e90*/  FFMA.FTZ R13, R14, R13, -0.13229703903198242188 ;  /* 0xbe0778e00e0d7423 */ /* 0x000fe2000001000d */
[----:B------:R-:W-:Y:S01]  /*0ea0*/  FFMA.FTZ R29, R32, R29, 0.14491446316242218018 ;  /* 0x3e146475201d7423 */ /* 0x000fe2000001001d */
[----:B------:R-:W-:Y:S01]  /*0eb0*/  FFMA.FTZ R35, R28, R35, -0.13229703903198242188 ;  /* 0xbe0778e01c237423 */ /* 0x000fe20000010023 */
[----:B------:R-:W-:Y:S01]  /*0ec0*/  FFMA.FTZ R31, R30, R31, 0.14491446316242218018 ;  /* 0x3e1464751e1f7423 */ /* 0x000fe2000001001f */
[----:B------:R-:W-:Y:S01]  /*0ed0*/  FFMA.FTZ R13, R14, R13, 0.14491446316242218018 ;  /* 0x3e1464750e0d7423 */ /* 0x000fe2000001000d */
[----:B------:R-:W-:Y:S01]  /*0ee0*/  FFMA.FTZ R29, R32, R29, -0.16641564667224884033 ;  /* 0xbe2a68dd201d7423 */ /* 0x000fe2000001001d */
[----:B------:R-:W-:Y:S01]  /*0ef0*/  FFMA.FTZ R35, R28, R35, 0.14491446316242218018 ;  /* 0x3e1464751c237423 */ /* 0x000fe20000010023 */
[----:B------:R-:W-:Y:S01]  /*0f00*/  FFMA.FTZ R31, R30, R31, -0.16641564667224884033 ;  /* 0xbe2a68dd1e1f7423 */ /* 0x000fe2000001001f */
[----:B------:R-:W-:Y:S01]  /*0f10*/  FFMA.FTZ R13, R14, R13, -0.16641564667224884033 ;  /* 0xbe2a68dd0e0d7423 */ /* 0x000fe2000001000d */
[----:B------:R-:W-:Y:S01]  /*0f20*/  FFMA.FTZ R29, R32, R29, 0.19988867640495300293 ;  /* 0x3e4caf9e201d7423 */ /* 0x000fe2000001001d */
[----:B------:R-:W-:Y:S01]  /*0f30*/  FFMA.FTZ R35, R28, R35, -0.16641564667224884033 ;  /* 0xbe2a68dd1c237423 */ /* 0x000fe20000010023 */
[----:B------:R-:W-:Y:S01]  /*0f40*/  FFMA.FTZ R31, R30, R31, 0.19988867640495300293 ;  /* 0x3e4caf9e1e1f7423 */ /* 0x000fe2000001001f */
[----:B------:R-:W-:Y:S01]  /*0f50*/  FFMA.FTZ R13, R14, R13, 0.19988867640495300293 ;  /* 0x3e4caf9e0e0d7423 */ /* 0x000fe2000001000d */
[----:B------:R-:W-:Y:S01]  /*0f60*/  FFMA.FTZ R29, R32, R29, -0.25000196695327758789 ;  /* 0xbe800042201d7423 */ /* 0x000fe2000001001d */
[----:B------:R-:W-:Y:S01]  /*0f70*/  FFMA.FTZ R35, R28, R35, 0.19988867640495300293 ;  /* 0x3e4caf9e1c237423 */ /* 0x000fe20000010023 */
[----:B------:R-:W-:Y:S01]  /*0f80*/  FFMA.FTZ R31, R30, R31, -0.25000196695327758789 ;  /* 0xbe8000421e1f7423 */ /* 0x000fe2000001001f */
[----:B------:R-:W-:Y:S01]  /*0f90*/  FFMA.FTZ R13, R14, R13, -0.25000196695327758789 ;  /* 0xbe8000420e0d7423 */ /* 0x000fe2000001000d */
[----:B------:R-:W-:Y:S01]  /*0fa0*/  FFMA.FTZ R29, R32, R29, 0.33333510160446166992 ;  /* 0x3eaaaae6201d7423 */ /* 0x000fe2000001001d */
[----:B------:R-:W-:Y:S01]  /*0fb0*/  FFMA.FTZ R35, R28, R35, -0.25000196695327758789 ;  /* 0xbe8000421c237423 */ /* 0x000fe20000010023 */
[----:B------:R-:W-:Y:S01]  /*0fc0*/  FFMA.FTZ R31, R30, R31, 0.33333510160446166992 ;  /* 0x3eaaaae61e1f7423 */ /* 0x000fe2000001001f */
[----:B------:R-:W-:Y:S01]  /*0fd0*/  FFMA.FTZ R13, R14, R13, 0.33333510160446166992 ;  /* 0x3eaaaae60e0d7423 */ /* 0x000fe2000001000d */
[----:B------:R-:W-:Y:S01]  /*0fe0*/  FFMA.FTZ R29, R32, R29, -0.5 ;  /* 0xbf000000201d7423 */ /* 0x000fe2000001001d */
[----:B------:R-:W-:Y:S01]  /*0ff0*/  FFMA.FTZ R35, R28, R35, 0.33333510160446166992 ;  /* 0x3eaaaae61c237423 */ /* 0x000fe20000010023 */
[----:B------:R-:W-:Y:S01]  /*1000*/  FFMA.FTZ R31, R30, R31, -0.5 ;  /* 0xbf0000001e1f7423 */ /* 0x000fe2000001001f */
[----:B------:R-:W-:Y:S01]  /*1010*/  FFMA.FTZ R13, R14, R13, -0.5 ;  /* 0xbf0000000e0d7423 */ /* 0x000fe2000001000d */
[----:B------:R-:W-:Y:S01]  /*1020*/  FMUL R29, R32, R29 ;  /* 0x0000001d201d7220 */ /* 0x000fe20000400000 */
[----:B------:R-:W-:Y:S01]  /*1030*/  FFMA.FTZ R35, R28, R35, -0.5 ;  /* 0xbf0000001c237423 */ /* 0x000fe20000010023 */
[----:B------:R-:W-:Y:S01]  /*1040*/  I2FP.F32.S32 R0, R0 ;  /* 0x0000000000007245 */ /* 0x000fe20000201400 */
[----:B------:R-:W-:Y:S01]  /*1050*/  FMUL R31, R30, R31 ;  /* 0x0000001f1e1f7220 */ /* 0x000fe20000400000 */
[----:B------:R-:W-:Y:S01]  /*1060*/  I2FP.F32.S32 R17, R17 ;  /* 0x0000001100117245 */ /* 0x000fe20000201400 */
[----:B------:R-:W-:Y:S01]  /*1070*/  FMUL R13, R14, R13 ;  /* 0x0000000d0e0d7220 */ /* 0x000fe20000400000 */
[----:B------:R-:W-:Y:S01]  /*1080*/  I2FP.F32.S32 R25, R25 ;  /* 0x0000001900197245 */ /* 0x000fe20000201400 */
[----:B------:R-:W-:Y:S01]  /*1090*/  FMUL R35, R28, R35 ;  /* 0x000000231c237220 */ /* 0x000fe20000400000 */
[----:B------:R-:W-:Y:S01]  /*10a0*/  I2FP.F32.S32 R15, R15 ;  /* 0x0000000f000f7245 */ /* 0x000fe20000201400 */
[----:B------:R-:W-:Y:S01]  /*10b0*/  FFMA.FTZ R29, R32, R29, R32 ;  /* 0x0000001d201d7223 */ /* 0x000fe20000010020 */
[----:B------:R-:W-:Y:S01]  /*10c0*/  FFMA.FTZ R32, R30, R31, R30 ;  /* 0x0000001f1e207223 */ /* 0x000fe2000001001e */
[----:B------:R-:W-:Y:S01]  /*10d0*/  FMUL R0, R0, 1.1920928955078125e-07 ;  /* 0x3400000000007820 */ /* 0x000fe20000400000 */
[----:B------:R-:W-:Y:S01]  /*10e0*/  FMUL R17, R17, 1.1920928955078125e-07 ;  /* 0x3400000011117820 */ /* 0x000fe20000400000 */
[----:B------:R-:W-:Y:S01]  /*10f0*/  FFMA.FTZ R14, R14, R13, R14 ;  /* 0x0000000d0e0e7223 */ /* 0x000fe2000001000e */
[----:B------:R-:W-:Y:S01]  /*1100*/  FFMA.FTZ R34, R28, R35, R28 ;  /* 0x000000231c227223 */ /* 0x000fe2000001001c */
[----:B------:R-:W-:Y:S01]  /*1110*/  FMUL R25, R25, 1.1920928955078125e-07 ;  /* 0x3400000019197820 */ /* 0x000fe20000400000 */
[----:B------:R-:W-:Y:S01]  /*1120*/  FMUL R15, R15, 1.1920928955078125e-07 ;  /* 0x340000000f0f7820 */ /* 0x000fe20000400000 */
[----:B------:R-:W-:Y:S01]  /*1130*/  FFMA.FTZ R30, R0, 0.69314718246459960938, R29 ;  /* 0x3f317218001e7823 */ /* 0x000fe2000001001d */
[----:B------:R-:W-:Y:S01]  /*1140*/  FFMA.FTZ R28, R17, 0.69314718246459960938, R32 ;  /* 0x3f317218111c7823 */ /* 0x000fe20000010020 */
[----:B------:R-:W-:Y:S01]  /*1150*/  FSETP.GT.AND P2, PT, R16, 20, PT ;  /* 0x41a000001000780b */ /* 0x000fe20003f44000 */
[----:B------:R-:W-:Y:S01]  /*1160*/  FFMA.FTZ R29, R25, 0.69314718246459960938, R34 ;  /* 0x3f317218191d7823 */ /* 0x000fe20000010022 */
[----:B------:R-:W-:Y:S01]  /*1170*/  ISETP.GE.U32.AND P3, PT, R5, 0x7f800000, PT ;  /* 0x7f8000000500780c */ /* 0x000fe20003f66070 */
[----:B------:R-:W-:Y:S01]  /*1180*/  FFMA.FTZ R17, R15, 0.69314718246459960938, R14 ;  /* 0x3f3172180f117823 */ /* 0x000fe2000001000e */
[----:B------:R-:W-:-:S02]  /*1190*/  ISETP.GE.U32.AND P4, PT, R6, 0x7f800000, PT ;  /* 0x7f8000000600780c */ /* 0x000fc40003f86070 */
[----:B------:R-:W-:Y:S01]  /*11a0*/  ISETP.GE.U32.AND P5, PT, R22, 0x7f800000, PT ;  /* 0x7f8000001600780c */ /* 0x000fe20003fa6070 */
[----:B------:R-:W-:-:S12]  /*11b0*/  @!P6 BRA `(.L_x_9) ;  /* 0x000000000014e947 */ /* 0x000fd80003800000 */
[----:B------:R-:W-:-:S13]  /*11c0*/  ISETP.GE.AND P6, PT, R4, -0x407fffff, PT ;  /* 0xbf8000010400780c */ /* 0x000fda0003fc6270 */
[----:B------:R-:W-:-:S05]  /*11d0*/  @P6 MOV R13, 0x7f800000 ;  /* 0x7f800000000d6802 */ /* 0x000fca0000000f00 */
[C---:B------:R-:W-:Y:S01]  /*11e0*/  @P6 FFMA.FTZ R17, R4.reuse, R13, +INF ;  /* 0x7f80000004116423 */ /* 0x040fe2000001000d */
[----:B------:R-:W-:-:S04]  /*11f0*/  FSETP.NEU.AND P6, PT, R4, RZ, PT ;  /* 0x000000ff0400720b */ /* 0x000fc80003fcd000 */
[----:B------:R-:W-:-:S09]  /*1200*/  FSEL R17, R17, -RZ, P6 ;  /* 0x800000ff11117208 */ /* 0x000fd20003000000 */
.L_x_9:
[----:B------:R-:W-:Y:S05]  /*1210*/  BSYNC B0 ;  /* 0x0000000000007941 */ /* 0x000fea0003800000 */
.L_x_8:
[----:B------:R-:W-:Y:S04]  /*1220*/  BSSY B0, `(.L_x_10) ;  /* 0x0000007000007945 */ /* 0x000fe80003800000 */
[----:B------:R-:W-:Y:S05]  /*1230*/  @!P3 BRA `(.L_x_11) ;  /* 0x000000000014b947 */ /* 0x000fea0003800000 */
[C---:B------:R-:W-:Y:S02]  /*1240*/  ISETP.GE.AND P3, PT, R5.reuse, -0x407fffff, PT ;  /* 0xbf8000010500780c */ /* 0x040fe40003f66270 */
[----:B------:R-:W-:-:S11]  /*1250*/  FSETP.NEU.AND P6, PT, R5, RZ, PT ;  /* 0x000000ff0500720b */ /* 0x000fd60003fcd000 */
[----:B------:R-:W-:-:S05]  /*1260*/  @P3 MOV R0, 0x7f800000 ;  /* 0x7f80000000003802 */ /* 0x000fca0000000f00 */
[----:B------:R-:W-:-:S05]  /*1270*/  @P3 FFMA.FTZ R30, R5, R0, +INF ;  /* 0x7f800000051e3423 */ /* 0x000fca0000010000 */
[----:B------:R-:W-:-:S07]  /*1280*/  FSEL R30, R30, -RZ, P6 ;  /* 0x800000ff1e1e7208 */ /* 0x000fce0003000000 */
.L_x_11:
[----:B------:R-:W-:Y:S05]  /*1290*/  BSYNC B0 ;  /* 0x0000000000007941 */ /* 0x000fea0003800000 */
.L_x_10:
[----:B------:R-:W-:Y:S04]  /*12a0*/  BSSY B0, `(.L_x_12) ;  /* 0x0000007000007945 */ /* 0x000fe80003800000 */
[----:B------:R-:W-:Y:S05]  /*12b0*/  @!P4 BRA `(.L_x_13) ;  /* 0x000000000014c947 */ /* 0x000fea0003800000 */
[C---:B------:R-:W-:Y:S02]  /*12c0*/  ISETP.GE.AND P3, PT, R6.reuse, -0x407fffff, PT ;  /* 0xbf8000010600780c */ /* 0x040fe40003f66270 */
[----:B------:R-:W-:-:S11]  /*12d0*/  FSETP.NEU.AND P4, PT, R6, RZ, PT ;  /* 0x000000ff0600720b */ /* 0x000fd60003f8d000 */
[----:B------:R-:W-:-:S05]  /*12e0*/  @P3 MOV R5, 0x7f800000 ;  /* 0x7f80000000053802 */ /* 0x000fca0000000f00 */
[----:B------:R-:W-:-:S05]  /*12f0*/  @P3 FFMA.FTZ R28, R6, R5, +INF ;  /* 0x7f800000061c3423 */ /* 0x000fca0000010005 */
[----:B------:R-:W-:-:S07]  /*1300*/  FSEL R28, R28, -RZ, P4 ;  /* 0x800000ff1c1c7208 */ /* 0x000fce0002000000 */
.L_x_13:
[----:B------:R-:W-:Y:S05]  /*1310*/  BSYNC B0 ;  /* 0x0000000000007941 */ /* 0x000fea0003800000 */
.L_x_12:
[----:B------:R-:W-:Y:S04]  /*1320*/  BSSY B0, `(.L_x_14) ;  /* 0x0000007000007945 */ /* 0x000fe80003800000 */
[----:B------:R-:W-:Y:S05]  /*1330*/  @!P5 BRA `(.L_x_15) ;  /* 0x000000000014d947 */ /* 0x000fea0003800000 */
[C---:B------:R-:W-:Y:S02]  /*1340*/  ISETP.GE.AND P3, PT, R22.reuse, -0x407fffff, PT ;  /* 0xbf8000011600780c */ /* 0x040fe40003f66270 */
[----:B------:R-:W-:-:S11]  /*1350*/  FSETP.NEU.AND P4, PT, R22, RZ, PT ;  /* 0x000000ff1600720b */ /* 0x000fd60003f8d000 */
[----:B------:R-:W-:-:S05]  /*1360*/  @P3 MOV R5, 0x7f800000 ;  /* 0x7f80000000053802 */ /* 0x000fca0000000f00 */
[----:B------:R-:W-:-:S05]  /*1370*/  @P3 FFMA.FTZ R29, R22, R5, +INF ;  /* 0x7f800000161d3423 */ /* 0x000fca0000010005 */
[----:B------:R-:W-:-:S07]  /*1380*/  FSEL R29, R29, -RZ, P4 ;  /* 0x800000ff1d1d7208 */ /* 0x000fce0002000000 */
.L_x_15:
[----:B------:R-:W-:Y:S05]  /*1390*/  BSYNC B0 ;  /* 0x0000000000007941 */ /* 0x000fea0003800000 */
.L_x_14:
[----:B------:R-:W-:Y:S01]  /*13a0*/  FSEL R13, R16, R23, P2 ;  /* 0x00000017100d7208 */ /* 0x000fe20001000000 */
[----:B------:R-:W-:Y:S01]  /*13b0*/  BSSY B0, `(.L_x_16) ;  /* 0x0000018000007945 */ /* 0x000fe20003800000 */
[C---:B------:R-:W-:Y:S02]  /*13c0*/  FSETP.GT.AND P3, PT, R12.reuse, 20, PT ;  /* 0x41a000000c00780b */ /* 0x040fe40003f64000 */
[----:B------:R-:W-:Y:S01]  /*13d0*/  FSETP.GT.AND P2, PT, R3, 20, PT ;  /* 0x41a000000300780b */ /* 0x000fe20003f44000 */
[----:B------:R-:W-:Y:S01]  /*13e0*/  FADD.FTZ R6, |R13|, -RZ ;  /* 0x800000ff0d067221 */ /* 0x000fe20000010200 */
[----:B------:R-:W-:-:S04]  /*13f0*/  FSEL R15, R12, R27, P3 ;  /* 0x0000001b0c0f7208 */ /* 0x000fc80001800000 */
[----:B------:R-:W-:-:S13]  /*1400*/  FSETP.GE.AND P4, PT, R6, 0.60000002384185791016, PT ;  /* 0x3f19999a0600780b */ /* 0x000fda0003f86000 */
[----:B------:R-:W-:Y:S05]  /*1410*/  @!P4 BRA `(.L_x_17) ;  /* 0x000000000028c947 */ /* 0x000fea0003800000 */
[C---:B------:R-:W-:Y:S01]  /*1420*/  FMUL R0, R6.reuse, 2.8853900432586669922 ;  /* 0x4038aa3b06007820 */ /* 0x040fe20000400000 */
[----:B------:R-:W-:Y:S01]  /*1430*/  HFMA2.MMA R5, -RZ, RZ, 1.875, 0 ;  /* 0x3f800000ff057435 */ /* 0x000fe200000001ff */
[----:B------:R-:W-:-:S04]  /*1440*/  FSETP.GE.AND P3, PT, R6, 9.010913848876953125, PT ;  /* 0x41102cb40600780b */ /* 0x000fc80003f66000 */
[----:B------:R-:W1:Y:S02]  /*1450*/  MUFU.EX2 R0, R0 ;  /* 0x0000000000007308 */ /* 0x000e640000000800 */
[----:B-1----:R-:W-:-:S06]  /*1460*/  FADD R4, R0, 1 ;  /* 0x3f80000000047421 */ /* 0x002fcc0000000000 */
[----:B------:R-:W1:Y:S02]  /*1470*/  MUFU.RCP R4, R4 ;  /* 0x0000000400047308 */ /* 0x000e640000001000 */
[----:B-1----:R-:W-:-:S05]  /*1480*/  FFMA.FTZ R5, R4, -2, R5 ;  /* 0xc000000004057823 */ /* 0x002fca0000010005 */
[----:B------:R-:W-:-:S04]  /*1490*/  FSEL R5, R5, 1, !P3 ;  /* 0x3f80000005057808 */ /* 0x000fc80005800000 */
[----:B------:R-:W-:Y:S01]  /*14a0*/  LOP3.LUT R13, R5, 0x80000000, R13, 0xf8, !PT ;  /* 0x80000000050d7812 */ /* 0x000fe200078ef80d */
[----:B------:R-:W-:Y:S06]  /*14b0*/  BRA `(.L_x_18) ;  /* 0x00000000001c7947 */ /* 0x000fec0003800000 */
.L_x_17:
[----:B------:R-:W-:Y:S01]  /*14c0*/  MOV R0, 0x3c80f082 ;  /* 0x3c80f08200007802 */ /* 0x000fe20000000f00 */
[----:B------:R-:W-:-:S04]  /*14d0*/  FMUL R5, R13, R13 ;  /* 0x0000000d0d057220 */ /* 0x000fc80000400000 */
[----:B------:R-:W-:-:S04]  /*14e0*/  FFMA.FTZ R0, R5, R0, -0.052303962409496307373 ;  /* 0xbd563cae05007423 */ /* 0x000fc80000010000 */
[----:B------:R-:W-:-:S04]  /*14f0*/  FFMA.FTZ R0, R5, R0, 0.1331529766321182251 ;  /* 0x3e08594105007423 */ /* 0x000fc80000010000 */
[----:B------:R-:W-:-:S04]  /*1500*/  FFMA.FTZ R0, R5, R0, -0.33332768082618713379 ;  /* 0xbeaaa9ed05007423 */ /* 0x000fc80000010000 */
[----:B------:R-:W-:-:S04]  /*1510*/  FFMA.FTZ R0, R5, R0, RZ ;  /* 0x0000000005007223 */ /* 0x000fc800000100ff */
[----:B------:R-:W-:-:S07]  /*1520*/  FFMA.FTZ R13, R13, R0, R13 ;  /* 0x000000000d0d7223 */ /* 0x000fce000001000d */
.L_x_18:
[----:B------:R-:W-:Y:S05]  /*1530*/  BSYNC B0 ;  /* 0x0000000000007941 */ /* 0x000fea0003800000 */
.L_x_16:
[----:B------:R-:W-:Y:S01]  /*1540*/  FADD.FTZ R6, |R15|, -RZ ;  /* 0x800000ff0f067221 */ /* 0x000fe20000010200 */
[----:B------:R-:W-:Y:S01]  /*1550*/  BSSY B0, `(.L_x_19) ;  /* 0x0000016000007945 */ /* 0x000fe20003800000 */
[----:B------:R-:W-:Y:S02]  /*1560*/  FSETP.GT.AND P3, PT, R2, 20, PT ;  /* 0x41a000000200780b */ /* 0x000fe40003f64000 */
[----:B------:R-:W-:Y:S02]  /*1570*/  FSEL R14, R3, R26, P2 ;  /* 0x0000001a030e7208 */ /* 0x000fe40001000000 */
        /* <DEDUP_REMOVED lines=12> */
.L_x_20:
[----:B------:R-:W-:Y:S01]  /*1640*/  MOV R0, 0x3c80f082 ;  /* 0x3c80f08200007802 */ /* 0x000fe20000000f00 */
[----:B------:R-:W-:-:S04]  /*1650*/  FMUL R5, R15, R15 ;  /* 0x0000000f0f057220 */ /* 0x000fc80000400000 */
[----:B------:R-:W-:-:S04]  /*1660*/  FFMA.FTZ R0, R5, R0, -0.052303962409496307373 ;  /* 0xbd563cae05007423 */ /* 0x000fc80000010000 */
[----:B------:R-:W-:-:S04]  /*1670*/  FFMA.FTZ R0, R5, R0, 0.1331529766321182251 ;  /* 0x3e08594105007423 */ /* 0x000fc80000010000 */
[----:B------:R-:W-:-:S04]  /*1680*/  FFMA.FTZ R0, R5, R0, -0.33332768082618713379 ;  /* 0xbeaaa9ed05007423 */ /* 0x000fc80000010000 */
[----:B------:R-:W-:-:S04]  /*1690*/  FFMA.FTZ R0, R5, R0, RZ ;  /* 0x0000000005007223 */ /* 0x000fc800000100ff */
[----:B------:R-:W-:-:S07]  /*16a0*/  FFMA.FTZ R15, R15, R0, R15 ;  /* 0x000000000f0f7223 */ /* 0x000fce000001000f */
.L_x_21:
[----:B------:R-:W-:Y:S05]  /*16b0*/  BSYNC B0 ;  /* 0x0000000000007941 */ /* 0x000fea0003800000 */
.L_x_19:
        /* <DEDUP_REMOVED lines=16> */
.L_x_23:
[----:B------:R-:W-:Y:S01]  /*17c0*/  MOV R0, 0x3c80f082 ;  /* 0x3c80f08200007802 */ /* 0x000fe20000000f00 */
[----:B------:R-:W-:-:S04]  /*17d0*/  FMUL R5, R14, R14 ;  /* 0x0000000e0e057220 */ /* 0x000fc80000400000 */
[----:B------:R-:W-:-:S04]  /*17e0*/  FFMA.FTZ R0, R5, R0, -0.052303962409496307373 ;  /* 0xbd563cae05007423 */ /* 0x000fc80000010000 */
[----:B------:R-:W-:-:S04]  /*17f0*/  FFMA.FTZ R0, R5, R0, 0.1331529766321182251 ;  /* 0x3e08594105007423 */ /* 0x000fc80000010000 */
[----:B------:R-:W-:-:S04]  /*1800*/  FFMA.FTZ R0, R5, R0, -0.33332768082618713379 ;  /* 0xbeaaa9ed05007423 */ /* 0x000fc80000010000 */
[----:B------:R-:W-:-:S04]  /*1810*/  FFMA.FTZ R5, R5, R0, RZ ;  /* 0x0000000005057223 */ /* 0x000fc800000100ff */
[----:B------:R-:W-:-:S07]  /*1820*/  FFMA.FTZ R14, R14, R5, R14 ;  /* 0x000000050e0e7223 */ /* 0x000fce000001000e */
.L_x_24:
[----:B------:R-:W-:Y:S05]  /*1830*/  BSYNC B0 ;  /* 0x0000000000007941 */ /* 0x000fea0003800000 */
.L_x_22:
        /* <DEDUP_REMOVED lines=16> */
.L_x_26:
[----:B------:R-:W-:Y:S01]  /*1940*/  MOV R0, 0x3c80f082 ;  /* 0x3c80f08200007802 */ /* 0x000fe20000000f00 */
[----:B------:R-:W-:-:S04]  /*1950*/  FMUL R5, R7, R7 ;  /* 0x0000000707057220 */ /* 0x000fc80000400000 */
[----:B------:R-:W-:-:S04]  /*1960*/  FFMA.FTZ R0, R5, R0, -0.052303962409496307373 ;  /* 0xbd563cae05007423 */ /* 0x000fc80000010000 */
[----:B------:R-:W-:-:S04]  /*1970*/  FFMA.FTZ R0, R5, R0, 0.1331529766321182251 ;  /* 0x3e08594105007423 */ /* 0x000fc80000010000 */
[----:B------:R-:W-:-:S04]  /*1980*/  FFMA.FTZ R0, R5, R0, -0.33332768082618713379 ;  /* 0xbeaaa9ed05007423 */ /* 0x000fc80000010000 */
[----:B------:R-:W-:-:S04]  /*1990*/  FFMA.FTZ R0, R5, R0, RZ ;  /* 0x0000000005007223 */ /* 0x000fc800000100ff */
[----:B------:R-:W-:-:S07]  /*19a0*/  FFMA.FTZ R17, R7, R0, R7 ;  /* 0x0000000007117223 */ /* 0x000fce0000010007 */
.L_x_27:
[----:B------:R-:W-:Y:S05]  /*19b0*/  BSYNC B0 ;  /* 0x0000000000007941 */ /* 0x000fea0003800000 */
.L_x_25:
        /* <DEDUP_REMOVED lines=16> */
.L_x_29:
[----:B------:R-:W-:Y:S01]  /*1ac0*/  MOV R0, 0x3c80f082 ;  /* 0x3c80f08200007802 */ /* 0x000fe20000000f00 */
[----:B------:R-:W-:-:S04]  /*1ad0*/  FMUL R5, R25, R25 ;  /* 0x0000001919057220 */ /* 0x000fc80000400000 */
[----:B------:R-:W-:-:S04]  /*1ae0*/  FFMA.FTZ R0, R5, R0, -0.052303962409496307373 ;  /* 0xbd563cae05007423 */ /* 0x000fc80000010000 */
[----:B------:R-:W-:-:S04]  /*1af0*/  FFMA.FTZ R0, R5, R0, 0.1331529766321182251 ;  /* 0x3e08594105007423 */ /* 0x000fc80000010000 */
[----:B------:R-:W-:-:S04]  /*1b00*/  FFMA.FTZ R0, R5, R0, -0.33332768082618713379 ;  /* 0xbeaaa9ed05007423 */ /* 0x000fc80000010000 */
[----:B------:R-:W-:-:S04]  /*1b10*/  FFMA.FTZ R0, R5, R0, RZ ;  /* 0x0000000005007223 */ /* 0x000fc800000100ff */
[----:B------:R-:W-:-:S07]  /*1b20*/  FFMA.FTZ R25, R25, R0, R25 ;  /* 0x0000000019197223 */ /* 0x000fce0000010019 */
.L_x_30:
[----:B------:R-:W-:Y:S05]  /*1b30*/  BSYNC B0 ;  /* 0x0000000000007941 */ /* 0x000fea0003800000 */
.L_x_28:
        /* <DEDUP_REMOVED lines=16> */
.L_x_32:
[----:B------:R-:W-:Y:S01]  /*1c40*/  MOV R0, 0x3c80f082 ;  /* 0x3c80f08200007802 */ /* 0x000fe20000000f00 */
[----:B------:R-:W-:-:S04]  /*1c50*/  FMUL R5, R30, R30 ;  /* 0x0000001e1e057220 */ /* 0x000fc80000400000 */
[----:B------:R-:W-:-:S04]  /*1c60*/  FFMA.FTZ R0, R5, R0, -0.052303962409496307373 ;  /* 0xbd563cae05007423 */ /* 0x000fc80000010000 */
[----:B------:R-:W-:-:S04]  /*1c70*/  FFMA.FTZ R0, R5, R0, 0.1331529766321182251 ;  /* 0x3e08594105007423 */ /* 0x000fc80000010000 */
[----:B------:R-:W-:-:S04]  /*1c80*/  FFMA.FTZ R0, R5, R0, -0.33332768082618713379 ;  /* 0xbeaaa9ed05007423 */ /* 0x000fc80000010000 */
[----:B------:R-:W-:-:S04]  /*1c90*/  FFMA.FTZ R5, R5, R0, RZ ;  /* 0x0000000005057223 */ /* 0x000fc800000100ff */
[----:B------:R-:W-:-:S07]  /*1ca0*/  FFMA.FTZ R28, R30, R5, R30 ;  /* 0x000000051e1c7223 */ /* 0x000fce000001001e */
.L_x_33:
[----:B------:R-:W-:Y:S05]  /*1cb0*/  BSYNC B0 ;  /* 0x0000000000007941 */ /* 0x000fea0003800000 */
.L_x_31:
[----:B------:R-:W-:Y:S01]  /*1cc0*/  FADD.FTZ R6, |R34|, -RZ ;  /* 0x800000ff22067221 */ /* 0x000fe20000010200 */
[----:B------:R-:W-:Y:S01]  /*1cd0*/  BSSY B0, `(.L_x_34) ;  /* 0x0000015000007945 */ /* 0x000fe20003800000 */
[----:B------:R-:W-:-:S03]  /*1ce0*/  FSEL R35, R24, R29, P4 ;  /* 0x0000001d18237208 */ /* 0x000fc60002000000 */
        /* <DEDUP_REMOVED lines=12> */
.L_x_35:
[----:B------:R-:W-:Y:S01]  /*1db0*/  MOV R0, 0x3c80f082 ;  /* 0x3c80f08200007802 */ /* 0x000fe20000000f00 */
[----:B------:R-:W-:-:S04]  /*1dc0*/  FMUL R5, R34, R34 ;  /* 0x0000002222057220 */ /* 0x000fc80000400000 */
[----:B------:R-:W-:-:S04]  /*1dd0*/  FFMA.FTZ R0, R5, R0, -0.052303962409496307373 ;  /* 0xbd563cae05007423 */ /* 0x000fc80000010000 */
[----:B------:R-:W-:-:S04]  /*1de0*/  FFMA.FTZ R0, R5, R0, 0.1331529766321182251 ;  /* 0x3e08594105007423 */ /* 0x000fc80000010000 */
[----:B------:R-:W-:-:S04]  /*1df0*/  FFMA.FTZ R0, R5, R0, -0.33332768082618713379 ;  /* 0xbeaaa9ed05007423 */ /* 0x000fc80000010000 */
[----:B------:R-:W-:-:S04]  /*1e00*/  FFMA.FTZ R5, R5, R0, RZ ;  /* 0x0000000005057223 */ /* 0x000fc800000100ff */
[----:B------:R-:W-:-:S07]  /*1e10*/  FFMA.FTZ R34, R34, R5, R34 ;  /* 0x0000000522227223 */ /* 0x000fce0000010022 */
.L_x_36:
[----:B------:R-:W-:Y:S05]  /*1e20*/  BSYNC B0 ;  /* 0x0000000000007941 */ /* 0x000fea0003800000 */
.L_x_34:
[----:B------:R-:W-:Y:S01]  /*1e30*/  FADD.FTZ R6, |R35|, -RZ ;  /* 0x800000ff23067221 */ /* 0x000fe20000010200 */
[----:B------:R-:W-:Y:S01]  /*1e40*/  BSSY B0, `(.L_x_37) ;  /* 0x0000016000007945 */ /* 0x000fe20003800000 */
[----:B------:R-:W-:Y:S02]  /*1e50*/  SHF.R.S32.HI R7, RZ, 0x1f, R10 ;  /* 0x0000001fff077819 */ /* 0x000fe4000001140a */
[----:B------:R-:W-:Y:S02]  /*1e60*/  SHF.R.S32.HI R23, RZ, 0x1f, R8 ;  /* 0x0000001fff177819 */ /* 0x000fe40000011408 */
        /* <DEDUP_REMOVED lines=12> */
.L_x_38:
[----:B------:R-:W-:Y:S01]  /*1f30*/  MOV R0, 0x3c80f082 ;  /* 0x3c80f08200007802 */ /* 0x000fe20000000f00 */
[----:B------:R-:W-:-:S04]  /*1f40*/  FMUL R5, R35, R35 ;  /* 0x0000002323057220 */ /* 0x000fc80000400000 */
[----:B------:R-:W-:-:S04]  /*1f50*/  FFMA.FTZ R0, R5, R0, -0.052303962409496307373 ;  /* 0xbd563cae05007423 */ /* 0x000fc80000010000 */
[----:B------:R-:W-:-:S04]  /*1f60*/  FFMA.FTZ R0, R5, R0, 0.1331529766321182251 ;  /* 0x3e08594105007423 */ /* 0x000fc80000010000 */
[----:B------:R-:W-:-:S04]  /*1f70*/  FFMA.FTZ R0, R5, R0, -0.33332768082618713379 ;  /* 0xbeaaa9ed05007423 */ /* 0x000fc80000010000 */
[----:B------:R-:W-:-:S04]  /*1f80*/  FFMA.FTZ R0, R5, R0, RZ ;  /* 0x0000000005007223 */ /* 0x000fc800000100ff */
[----:B------:R-:W-:-:S07]  /*1f90*/  FFMA.FTZ R35, R35, R0, R35 ;  /* 0x0000000023237223 */ /* 0x000fce0000010023 */
.L_x_39:
[----:B------:R-:W-:Y:S05]  /*1fa0*/  BSYNC B0 ;  /* 0x0000000000007941 */ /* 0x000fea0003800000 */
.L_x_37:
[----:B------:R-:W-:Y:S01]  /*1fb0*/  ISETP.GT.AND P6, PT, R11, 0x1ff, PT ;  /* 0x000001ff0b00780c */ /* 0x000fe20003fc4270 */
[----:B------:R-:W-:Y:S01]  /*1fc0*/  ULDC.64 UR6, c[0x0][0x218] ;  /* 0x0000860000067ab9 */ /* 0x000fe20000000a00 */
[----:B------:R-:W-:Y:S02]  /*1fd0*/  CS2R R4, SRZ ;  /* 0x0000000000047805 */ /* 0x000fe4000001ff00 */
[----:B------:R-:W-:-:S04]  /*1fe0*/  LEA R26, P2, R10, UR6, 0x2 ;  /* 0x000000060a1a7c11 */ /* 0x000fc8000f8410ff */
[----:B------:R-:W-:Y:S02]  /*1ff0*/  LEA.HI.X R27, R10, UR7, R7, 0x2, P2 ;  /* 0x000000070a1b7c11 */ /* 0x000fe400090f1407 */
[----:B------:R-:W-:-:S06]  /*2000*/  CS2R R6, SRZ ;  /* 0x0000000000067805 */ /* 0x000fcc000001ff00 */
[----:B------:R-:W2:Y:S01]  /*2010*/  @P6 LDG.E.EL.128 R4, desc[UR4][R26.64+-0x800] ;  /* 0xfff800041a046981 */ /* 0x000ea2000c2e1d00 */
[----:B------:R-:W-:Y:S02]  /*2020*/  ISETP.GT.AND P2, PT, R9, 0x1ff, PT ;  /* 0x000001ff0900780c */ /* 0x000fe40003f44270 */
[----:B------:R-:W-:Y:S02]  /*2030*/  CS2R R10, SRZ ;  /* 0x00000000000a7805 */ /* 0x000fe4000001ff00 */
[----:B------:R-:W-:-:S04]  /*2040*/  LEA R30, P3, R8, UR6, 0x2 ;  /* 0x00000006081e7c11 */ /* 0x000fc8000f8610ff */
[----:B------:R-:W-:Y:S02]  /*2050*/  LEA.HI.X R31, R8, UR7, R23, 0x2, P3 ;  /* 0x00000007081f7c11 */ /* 0x000fe400098f1417 */
[----:B------:R-:W-:-:S06]  /*2060*/  CS2R R8, SRZ ;  /* 0x0000000000087805 */ /* 0x000fcc000001ff00 */
[----:B------:R1:W3:Y:S01]  /*2070*/  @P2 LDG.E.EL.128 R8, desc[UR4][R30.64+-0x800] ;  /* 0xfff800041e082981 */ /* 0x0002e2000c2e1d00 */
[----:B------:R-:W-:Y:S01]  /*2080*/  BSSY B0, `(.L_x_40) ;  /* 0x0000083000007945 */ /* 0x000fe20003800000 */
[----:B--2---:R-:W-:Y:S02]  /*2090*/  SEL R23, R5, RZ, P6 ;  /* 0x000000ff05177207 */ /* 0x004fe40003000000 */
[----:B------:R-:W-:Y:S02]  /*20a0*/  SEL R22, R4, RZ, P6 ;  /* 0x000000ff04167207 */ /* 0x000fe40003000000 */
[----:B------:R-:W-:Y:S01]  /*20b0*/  SEL R26, R6, RZ, P6 ;  /* 0x000000ff061a7207 */ /* 0x000fe20003000000 */
[----:B------:R-:W-:Y:S01]  /*20c0*/  FMUL R4, R23, 1.4426950216293334961 ;  /* 0x3fb8aa3b17047820 */ /* 0x000fe20000400000 */
[----:B------:R-:W-:Y:S01]  /*20d0*/  SEL R27, R7, RZ, P6 ;  /* 0x000000ff071b7207 */ /* 0x000fe20003000000 */
[----:B------:R-:W-:Y:S02]  /*20e0*/  FMUL R0, R22, 1.4426950216293334961 ;  /* 0x3fb8aa3b16007820 */ /* 0x000fe40000400000 */
[----:B------:R-:W-:Y:S01]  /*20f0*/  FMUL R6, R26, 1.4426950216293334961 ;  /* 0x3fb8aa3b1a067820 */ /* 0x000fe20000400000 */
[----:B------:R-:W-:Y:S01]  /*2100*/  FSETP.GEU.AND P4, PT, R4, -126, PT ;  /* 0xc2fc00000400780b */ /* 0x000fe20003f8e000 */
[----:B------:R-:W-:Y:S01]  /*2110*/  FMUL R39, R27, 1.4426950216293334961 ;  /* 0x3fb8aa3b1b277820 */ /* 0x000fe20000400000 */
[----:B------:R-:W-:-:S02]  /*2120*/  FSETP.GEU.AND P5, PT, R0, -126, PT ;  /* 0xc2fc00000000780b */ /* 0x000fc40003fae000 */
[----:B------:R-:W-:Y:S02]  /*2130*/  FSETP.GEU.AND P3, PT, R6, -126, PT ;  /* 0xc2fc00000600780b */ /* 0x000fe40003f6e000 */
[----:B------:R-:W-:-:S07]  /*2140*/  FSETP.GEU.AND P6, PT, R39, -126, PT ;  /* 0xc2fc00002700780b */ /* 0x000fce0003fce000 */
[----:B------:R-:W-:Y:S02]  /*2150*/  @!P4 FMUL R4, R4, 0.5 ;  /* 0x3f0000000404c820 */ /* 0x000fe40000400000 */
[----:B------:R-:W-:Y:S02]  /*2160*/  @!P5 FMUL R0, R0, 0.5 ;  /* 0x3f0000000000d820 */ /* 0x000fe40000400000 */
[----:B------:R2:W4:Y:S01]  /*2170*/  MUFU.EX2 R5, R4 ;  /* 0x0000000400057308 */ /* 0x0005220000000800 */
[----:B------:R-:W-:Y:S01]  /*2180*/  @!P3 FMUL R6, R6, 0.5 ;  /* 0x3f0000000606b820 */ /* 0x000fe20000400000 */
[----:B------:R-:W-:-:S06]  /*2190*/  @!P6 FMUL R39, R39, 0.5 ;  /* 0x3f0000002727e820 */ /* 0x000fcc0000400000 */
[----:B-1----:R-:W1:Y:S01]  /*21a0*/  MUFU.EX2 R31, R0 ;  /* 0x00000000001f7308 */ /* 0x002e620000000800 */
[----:B--2---:R-:W-:Y:S01]  /*21b0*/  HFMA2.MMA R4, -RZ, RZ, 1.875, 0 ;  /* 0x3f800000ff047435 */ /* 0x004fe200000001ff */
[----:B----4-:R-:W-:-:S06]  /*21c0*/  @!P4 FMUL R5, R5, R5 ;  /* 0x000000050505c220 */ /* 0x010fcc0000400000 */
[----:B------:R-:W2:Y:S01]  /*21d0*/  MUFU.EX2 R32, R6 ;  /* 0x0000000600207308 */ /* 0x000ea20000000800 */
[----:B------:R-:W-:Y:S01]  /*21e0*/  FADD.FTZ.RZ R29, R5, 1 ;  /* 0x3f800000051d7421 */ /* 0x000fe2000001c000 */
[----:B-1----:R-:W-:-:S04]  /*21f0*/  @!P5 FMUL R31, R31, R31 ;  /* 0x0000001f1f1fd220 */ /* 0x002fc80000400000 */
[----:B------:R-:W-:Y:S02]  /*2200*/  IADD3 R29, R29, -0x3f400000, RZ ;  /* 0xc0c000001d1d7810 */ /* 0x000fe40007ffe0ff */
[----:B------:R-:W1:Y:S01]  /*2210*/  MUFU.EX2 R39, R39 ;  /* 0x0000002700277308 */ /* 0x000e620000000800 */
[----:B------:R-:W-:Y:S01]  /*2220*/  FADD.FTZ.RZ R7, R31, 1 ;  /* 0x3f8000001f077421 */ /* 0x000fe2000001c000 */
[----:B------:R-:W-:Y:S01]  /*2230*/  LOP3.LUT R36, R29, 0xff800000, RZ, 0xc0, !PT ;  /* 0xff8000001d247812 */ /* 0x000fe200078ec0ff */
[----:B--2---:R-:W-:-:S03]  /*2240*/  @!P3 FMUL R32, R32, R32 ;  /* 0x000000202020b220 */ /* 0x004fc60000400000 */
[----:B------:R-:W-:Y:S02]  /*2250*/  IADD3 R0, R7, -0x3f400000, RZ ;  /* 0xc0c0000007007810 */ /* 0x000fe40007ffe0ff */
[----:B------:R-:W-:Y:S01]  /*2260*/  IADD3 R37, -R36, 0x40800000, RZ ;  /* 0x4080000024257810 */ /* 0x000fe20007ffe1ff */
[----:B------:R-:W-:Y:S01]  /*2270*/  FADD.FTZ.RZ R30, R32, 1 ;  /* 0x3f800000201e7421 */ /* 0x000fe2000001c000 */
[----:B------:R-:W-:Y:S02]  /*2280*/  LOP3.LUT R0, R0, 0xff800000, RZ, 0xc0, !PT ;  /* 0xff80000000007812 */ /* 0x000fe400078ec0ff */
[----:B------:R-:W-:Y:S01]  /*2290*/  IADD3 R38, R5, -R36, RZ ;  /* 0x8000002405267210 */ /* 0x000fe20007ffe0ff */
[--C-:B------:R-:W-:Y:S01]  /*22a0*/  FFMA.FTZ R37, R37, 0.25, -R4.reuse ;  /* 0x3e80000025257823 */ /* 0x100fe20000010804 */
[----:B------:R-:W-:Y:S01]  /*22b0*/  IADD3 R7, -R0, 0x40800000, RZ ;  /* 0x4080000000077810 */ /* 0x000fe20007ffe1ff */
[----:B-1----:R-:W-:Y:S01]  /*22c0*/  @!P6 FMUL R39, R39, R39 ;  /* 0x000000272727e220 */ /* 0x002fe20000400000 */
[----:B------:R-:W-:Y:S01]  /*22d0*/  IADD3 R6, R30, -0x3f400000, RZ ;  /* 0xc0c000001e067810 */ /* 0x000fe20007ffe0ff */
[----:B------:R-:W-:Y:S01]  /*22e0*/  FADD R38, R38, R37 ;  /* 0x0000002526267221 */ /* 0x000fe20000000000 */
[----:B------:R-:W-:Y:S01]  /*22f0*/  IADD3 R30, R31, -R0, RZ ;  /* 0x800000001f1e7210 */ /* 0x000fe20007ffe0ff */
[--C-:B------:R-:W-:Y:S01]  /*2300*/  FFMA.FTZ R29, R7, 0.25, -R4.reuse ;  /* 0x3e800000071d7823 */ /* 0x100fe20000010804 */
[----:B------:R-:W-:Y:S01]  /*2310*/  LOP3.LUT R7, R6, 0xff800000, RZ, 0xc0, !PT ;  /* 0xff80000006077812 */ /* 0x000fe200078ec0ff */
[----:B------:R-:W-:Y:S01]  /*2320*/  FFMA.FTZ R37, R38, -R33, 0.10546888411045074463 ;  /* 0x3dd8001226257423 */ /* 0x000fe20000010821 */
[----:B------:R-:W-:Y:S01]  /*2330*/  FADD.FTZ.RZ R6, R39, 1 ;  /* 0x3f80000027067421 */ /* 0x000fe2000001c000 */
[----:B------:R-:W-:Y:S01]  /*2340*/  FADD R30, R30, R29 ;  /* 0x0000001d1e1e7221 */ /* 0x000fe20000000000 */
[----:B------:R-:W-:Y:S01]  /*2350*/  IADD3 R41, -R7, 0x40800000, RZ ;  /* 0x4080000007297810 */ /* 0x000fe20007ffe1ff */
[----:B------:R-:W-:Y:S01]  /*2360*/  FFMA.FTZ R37, R38, R37, -0.13229703903198242188 ;  /* 0xbe0778e026257423 */ /* 0x000fe20000010025 */
[----:B------:R-:W-:Y:S01]  /*2370*/  IADD3 R40, R32, -R7, RZ ;  /* 0x8000000720287210 */ /* 0x000fe20007ffe0ff */
[----:B------:R-:W-:Y:S01]  /*2380*/  FFMA.FTZ R29, R30, -R33, 0.10546888411045074463 ;  /* 0x3dd800121e1d7423 */ /* 0x000fe20000010821 */
[----:B------:R-:W-:Y:S01]  /*2390*/  IADD3 R6, R6, -0x3f400000, RZ ;  /* 0xc0c0000006067810 */ /* 0x000fe20007ffe0ff */
[----:B------:R-:W-:Y:S01]  /*23a0*/  FFMA.FTZ R37, R38, R37, 0.14491446316242218018 ;  /* 0x3e14647526257423 */ /* 0x000fe20000010025 */
[--C-:B------:R-:W-:Y:S01]  /*23b0*/  FFMA.FTZ R41, R41, 0.25, -R4.reuse ;  /* 0x3e80000029297823 */ /* 0x100fe20000010804 */
[----:B------:R-:W-:Y:S01]  /*23c0*/  FFMA.FTZ R29, R30, R29, -0.13229703903198242188 ;  /* 0xbe0778e01e1d7423 */ /* 0x000fe2000001001d */
[----:B------:R-:W-:Y:S01]  /*23d0*/  LOP3.LUT R6, R6, 0xff800000, RZ, 0xc0, !PT ;  /* 0xff80000006067812 */ /* 0x000fe200078ec0ff */
[----:B------:R-:W-:Y:S01]  /*23e0*/  FFMA.FTZ R37, R38, R37, -0.16641564667224884033 ;  /* 0xbe2a68dd26257423 */ /* 0x000fe20000010025 */
[----:B------:R-:W-:Y:S01]  /*23f0*/  FADD R40, R40, R41 ;  /* 0x0000002928287221 */ /* 0x000fe20000000000 */
[----:B------:R-:W-:Y:S01]  /*2400*/  FFMA.FTZ R29, R30, R29, 0.14491446316242218018 ;  /* 0x3e1464751e1d7423 */ /* 0x000fe2000001001d */
[----:B------:R-:W-:Y:S01]  /*2410*/  IADD3 R41, -R6, 0x40800000, RZ ;  /* 0x4080000006297810 */ /* 0x000fe20007ffe1ff */
[----:B------:R-:W-:Y:S01]  /*2420*/  FFMA.FTZ R37, R38, R37, 0.19988867640495300293 ;  /* 0x3e4caf9e26257423 */ /* 0x000fe20000010025 */
[----:B------:R-:W-:Y:S01]  /*2430*/  IADD3 R43, R39, -R6, RZ ;  /* 0x80000006272b7210 */ /* 0x000fe20007ffe0ff */
[----:B------:R-:W-:Y:S01]  /*2440*/  FFMA.FTZ R29, R30, R29, -0.16641564667224884033 ;  /* 0xbe2a68dd1e1d7423 */ /* 0x000fe2000001001d */
[----:B------:R-:W-:Y:S01]  /*2450*/  I2FP.F32.S32 R0, R0 ;  /* 0x0000000000007245 */ /* 0x000fe20000201400 */
[----:B------:R-:W-:Y:S01]  /*2460*/  FFMA.FTZ R37, R38, R37, -0.25000196695327758789 ;  /* 0xbe80004226257423 */ /* 0x000fe20000010025 */
[----:B------:R-:W-:Y:S01]  /*2470*/  FFMA.FTZ R42, R41, 0.25, -R4 ;  /* 0x3e800000292a7823 */ /* 0x000fe20000010804 */
[----:B------:R-:W-:Y:S01]  /*2480*/  FFMA.FTZ R29, R30, R29, 0.19988867640495300293 ;  /* 0x3e4caf9e1e1d7423 */ /* 0x000fe2000001001d */
[----:B------:R-:W-:Y:S01]  /*2490*/  I2FP.F32.S32 R7, R7 ;  /* 0x0000000700077245 */ /* 0x000fe20000201400 */
[----:B------:R-:W-:Y:S01]  /*24a0*/  FFMA.FTZ R37, R38, R37, 0.33333510160446166992 ;  /* 0x3eaaaae626257423 */ /* 0x000fe20000010025 */
[----:B------:R-:W-:Y:S01]  /*24b0*/  FADD R42, R43, R42 ;  /* 0x0000002a2b2a7221 */ /* 0x000fe20000000000 */
[----:B------:R-:W-:Y:S01]  /*24c0*/  FFMA.FTZ R29, R30, R29, -0.25000196695327758789 ;  /* 0xbe8000421e1d7423 */ /* 0x000fe2000001001d */
[----:B------:R-:W-:Y:S01]  /*24d0*/  ISETP.GE.U32.AND P6, PT, R31, 0x7f800000, PT ;  /* 0x7f8000001f00780c */ /* 0x000fe20003fc6070 */
[----:B------:R-:W-:Y:S01]  /*24e0*/  FFMA.FTZ R37, R38, R37, -0.5 ;  /* 0xbf00000026257423 */ /* 0x000fe20000010025 */
[----:B------:R-:W-:Y:S01]  /*24f0*/  FMUL R7, R7, 1.1920928955078125e-07 ;  /* 0x3400000007077820 */ /* 0x000fe20000400000 */
[----:B------:R-:W-:Y:S01]  /*2500*/  FFMA.FTZ R29, R30, R29, 0.33333510160446166992 ;  /* 0x3eaaaae61e1d7423 */ /* 0x000fe2000001001d */
[----:B------:R-:W-:Y:S01]  /*2510*/  I2FP.F32.S32 R6, R6 ;  /* 0x0000000600067245 */ /* 0x000fe20000201400 */
[----:B------:R-:W-:Y:S01]  /*2520*/  FMUL R41, R38, R37 ;  /* 0x0000002526297220 */ /* 0x000fe20000400000 */
[----:B------:R-:W-:Y:S01]  /*2530*/  ISETP.GE.U32.AND P4, PT, R32, 0x7f800000, PT ;  /* 0x7f8000002000780c */ /* 0x000fe20003f86070 */
[----:B------:R-:W-:-:S02]  /*2540*/  FFMA.FTZ R29, R30, R29, -0.5 ;  /* 0xbf0000001e1d7423 */ /* 0x000fc4000001001d */
[----:B------:R-:W-:Y:S01]  /*2550*/  FFMA.FTZ R38, R38, R41, R38 ;  /* 0x0000002926267223 */ /* 0x000fe20000010026 */
[----:B------:R-:W-:Y:S01]  /*2560*/  FFMA.FTZ R41, R42, -R33, 0.10546888411045074463 ;  /* 0x3dd800122a297423 */ /* 0x000fe20000010821 */
[----:B------:R-:W-:-:S03]  /*2570*/  FMUL R29, R30, R29 ;  /* 0x0000001d1e1d7220 */ /* 0x000fc60000400000 */
[----:B------:R-:W-:Y:S01]  /*2580*/  FFMA.FTZ R41, R42, R41, -0.13229703903198242188 ;  /* 0xbe0778e02a297423 */ /* 0x000fe20000010029 */
[----:B------:R-:W-:Y:S01]  /*2590*/  FFMA.FTZ R37, R30, R29, R30 ;  /* 0x0000001d1e257223 */ /* 0x000fe2000001001e */
[----:B------:R-:W-:Y:S01]  /*25a0*/  FFMA.FTZ R29, R40, -R33, 0.10546888411045074463 ;  /* 0x3dd80012281d7423 */ /* 0x000fe20000010821 */
[----:B---3--:R-:W-:Y:S01]  /*25b0*/  SEL R30, R9, RZ, P2 ;  /* 0x000000ff091e7207 */ /* 0x008fe20001000000 */
[----:B------:R-:W-:Y:S02]  /*25c0*/  FFMA.FTZ R41, R42, R41, 0.14491446316242218018 ;  /* 0x3e1464752a297423 */ /* 0x000fe40000010029 */
[----:B------:R-:W-:Y:S02]  /*25d0*/  FFMA.FTZ R29, R40, R29, -0.13229703903198242188 ;  /* 0xbe0778e0281d7423 */ /* 0x000fe4000001001d */
[----:B------:R-:W-:Y:S01]  /*25e0*/  FFMA.FTZ R41, R42, R41, -0.16641564667224884033 ;  /* 0xbe2a68dd2a297423 */ /* 0x000fe20000010029 */
[----:B------:R-:W-:Y:S01]  /*25f0*/  FMUL R9, R30, 1.4426950216293334961 ;  /* 0x3fb8aa3b1e097820 */ /* 0x000fe20000400000 */
[----:B------:R-:W-:-:S02]  /*2600*/  FFMA.FTZ R29, R40, R29, 0.14491446316242218018 ;  /* 0x3e146475281d7423 */ /* 0x000fc4000001001d */
[----:B------:R-:W-:Y:S02]  /*2610*/  FFMA.FTZ R41, R42, R41, 0.19988867640495300293 ;  /* 0x3e4caf9e2a297423 */ /* 0x000fe40000010029 */
[----:B------:R-:W-:Y:S01]  /*2620*/  FFMA.FTZ R29, R40, R29, -0.16641564667224884033 ;  /* 0xbe2a68dd281d7423 */ /* 0x000fe2000001001d */
[----:B------:R-:W-:Y:S01]  /*2630*/  FSETP.GEU.AND P5, PT, R9, -126, PT ;  /* 0xc2fc00000900780b */ /* 0x000fe20003fae000 */
[----:B------:R-:W-:Y:S02]  /*2640*/  FFMA.FTZ R41, R42, R41, -0.25000196695327758789 ;  /* 0xbe8000422a297423 */ /* 0x000fe40000010029 */
[----:B------:R-:W-:Y:S02]  /*2650*/  FFMA.FTZ R29, R40, R29, 0.19988867640495300293 ;  /* 0x3e4caf9e281d7423 */ /* 0x000fe4000001001d */
[----:B------:R-:W-:Y:S02]  /*2660*/  FFMA.FTZ R43, R42, R41, 0.33333510160446166992 ;  /* 0x3eaaaae62a2b7423 */ /* 0x000fe40000010029 */
[----:B------:R-:W-:-:S02]  /*2670*/  FFMA.FTZ R29, R40, R29, -0.25000196695327758789 ;  /* 0xbe800042281d7423 */ /* 0x000fc4000001001d */
[----:B------:R-:W-:Y:S02]  /*2680*/  FFMA.FTZ R43, R42, R43, -0.5 ;  /* 0xbf0000002a2b7423 */ /* 0x000fe4000001002b */
[----:B------:R-:W-:Y:S02]  /*2690*/  FFMA.FTZ R29, R40, R29, 0.33333510160446166992 ;  /* 0x3eaaaae6281d7423 */ /* 0x000fe4000001001d */
[----:B------:R-:W-:Y:S01]  /*26a0*/  FMUL R43, R42, R43 ;  /* 0x0000002b2a2b7220 */ /* 0x000fe20000400000 */
[----:B------:R-:W-:Y:S01]  /*26b0*/  @!P5 FMUL R9, R9, 0.5 ;  /* 0x3f0000000909d820 */ /* 0x000fe20000400000 */
[----:B------:R-:W-:Y:S01]  /*26c0*/  FFMA.FTZ R41, R40, R29, -0.5 ;  /* 0xbf00000028297423 */ /* 0x000fe2000001001d */
[----:B------:R-:W-:Y:S01]  /*26d0*/  SEL R29, R8, RZ, P2 ;  /* 0x000000ff081d7207 */ /* 0x000fe20001000000 */
[----:B------:R-:W-:Y:S01]  /*26e0*/  FFMA.FTZ R8, R42, R43, R42 ;  /* 0x0000002b2a087223 */ /* 0x000fe2000001002a */
[----:B------:R-:W-:Y:S01]  /*26f0*/  FMUL R42, R0, 1.1920928955078125e-07 ;  /* 0x34000000002a7820 */ /* 0x000fe20000400000 */
[----:B------:R-:W-:-:S02]  /*2700*/  FMUL R41, R40, R41 ;  /* 0x0000002928297220 */ /* 0x000fc40000400000 */
[----:B------:R-:W-:Y:S01]  /*2710*/  FMUL R43, R29, 1.4426950216293334961 ;  /* 0x3fb8aa3b1d2b7820 */ /* 0x000fe20000400000 */
[----:B------:R-:W-:Y:S01]  /*2720*/  FFMA.FTZ R37, R42, 0.69314718246459960938, R37 ;  /* 0x3f3172182a257823 */ /* 0x000fe20000010025 */
[----:B------:R-:W-:Y:S01]  /*2730*/  FFMA.FTZ R40, R40, R41, R40 ;  /* 0x0000002928287223 */ /* 0x000fe20000010028 */
[----:B------:R-:W-:Y:S02]  /*2740*/  I2FP.F32.S32 R41, R36 ;  /* 0x0000002400297245 */ /* 0x000fe40000201400 */
[----:B------:R-:W-:Y:S01]  /*2750*/  FSETP.GEU.AND P3, PT, R43, -126, PT ;  /* 0xc2fc00002b00780b */ /* 0x000fe20003f6e000 */
[----:B------:R1:W2:Y:S01]  /*2760*/  MUFU.EX2 R36, R9 ;  /* 0x0000000900247308 */ /* 0x0002a20000000800 */
[----:B------:R-:W-:Y:S01]  /*2770*/  FFMA.FTZ R7, R7, 0.69314718246459960938, R40 ;  /* 0x3f31721807077823 */ /* 0x000fe20000010028 */
[----:B------:R-:W-:-:S04]  /*2780*/  FMUL R41, R41, 1.1920928955078125e-07 ;  /* 0x3400000029297820 */ /* 0x000fc80000400000 */
[----:B------:R-:W-:Y:S01]  /*2790*/  FFMA.FTZ R38, R41, 0.69314718246459960938, R38 ;  /* 0x3f31721829267823 */ /* 0x000fe20000010026 */
[----:B-1----:R-:W-:-:S05]  /*27a0*/  FMUL R9, R6, 1.1920928955078125e-07 ;  /* 0x3400000006097820 */ /* 0x002fca0000400000 */
[----:B------:R-:W-:Y:S01]  /*27b0*/  @!P3 FMUL R43, R43, 0.5 ;  /* 0x3f0000002b2bb820 */ /* 0x000fe20000400000 */
[----:B------:R-:W-:Y:S01]  /*27c0*/  FFMA.FTZ R6, R9, 0.69314718246459960938, R8 ;  /* 0x3f31721809067823 */ /* 0x000fe20000010008 */
[----:B--2---:R-:W-:Y:S02]  /*27d0*/  @!P5 FMUL R36, R36, R36 ;  /* 0x000000242424d220 */ /* 0x004fe40000400000 */
[----:B------:R-:W1:Y:S02]  /*27e0*/  MUFU.EX2 R0, R43 ;  /* 0x0000002b00007308 */ /* 0x000e640000000800 */
[----:B------:R-:W-:Y:S01]  /*27f0*/  FADD.FTZ.RZ R8, R36, 1 ;  /* 0x3f80000024087421 */ /* 0x000fe2000001c000 */
[----:B-1----:R-:W-:Y:S01]  /*2800*/  @!P3 FMUL R0, R0, R0 ;  /* 0x000000000000b220 */ /* 0x002fe20000400000 */
[----:B------:R-:W-:-:S03]  /*2810*/  ISETP.GE.U32.AND P3, PT, R5, 0x7f800000, PT ;  /* 0x7f8000000500780c */ /* 0x000fc60003f66070 */
[----:B------:R-:W-:-:S05]  /*2820*/  FADD.FTZ.RZ R40, R0, 1 ;  /* 0x3f80000000287421 */ /* 0x000fca000001c000 */
[----:B------:R-:W-:-:S04]  /*2830*/  IADD3 R40, R40, -0x3f400000, RZ ;  /* 0xc0c0000028287810 */ /* 0x000fc80007ffe0ff */
[----:B------:R-:W-:Y:S01]  /*2840*/  LOP3.LUT R41, R40, 0xff800000, RZ, 0xc0, !PT ;  /* 0xff80000028297812 */ /* 0x000fe200078ec0ff */
[----:B------:R-:W-:Y:S06]  /*2850*/  @!P6 BRA `(.L_x_41) ;  /* 0x000000000014e947 */ /* 0x000fec0003800000 */
[----:B------:R-:W-:-:S13]  /*2860*/  ISETP.GE.AND P5, PT, R31, -0x407fffff, PT ;  /* 0xbf8000011f00780c */ /* 0x000fda0003fa6270 */
[----:B------:R-:W-:-:S05]  /*2870*/  @P5 MOV R40, 0x7f800000 ;  /* 0x7f80000000285802 */ /* 0x000fca0000000f00 */
[C---:B------:R-:W-:Y:S01]  /*2880*/  @P5 FFMA.FTZ R37, R31.reuse, R40, +INF ;  /* 0x7f8000001f255423 */ /* 0x040fe20000010028 */
[----:B------:R-:W-:-:S04]  /*2890*/  FSETP.NEU.AND P5, PT, R31, RZ, PT ;  /* 0x000000ff1f00720b */ /* 0x000fc80003fad000 */
[----:B------:R-:W-:-:S09]  /*28a0*/  FSEL R37, R37, -RZ, P5 ;  /* 0x800000ff25257208 */ /* 0x000fd20002800000 */
.L_x_41:
[----:B------:R-:W-:Y:S05]  /*28b0*/  BSYNC B0 ;  /* 0x0000000000007941 */ /* 0x000fea0003800000 */
.L_x_40:
[----:B------:R-:W-:Y:S01]  /*28c0*/  BSSY B0, `(.L_x_42) ;  /* 0x000000a000007945 */ /* 0x000fe20003800000 */
[----:B------:R-:W-:Y:S02]  /*28d0*/  SEL R31, R10, RZ, P2 ;  /* 0x000000ff0a1f7207 */ /* 0x000fe40001000000 */
[----:B------:R-:W-:Y:S02]  /*28e0*/  IADD3 R8, R8, -0x3f400000, RZ ;  /* 0xc0c0000008087810 */ /* 0x000fe40007ffe0ff */
[----:B------:R-:W-:Y:S01]  /*28f0*/  IADD3 R9, -R41, 0x40800000, RZ ;  /* 0x4080000029097810 */ /* 0x000fe20007ffe1ff */
[----:B------:R-:W-:Y:S06]  /*2900*/  @!P3 BRA `(.L_x_43) ;  /* 0x000000000014b947 */ /* 0x000fec0003800000 */
[----:B------:R-:W-:-:S13]  /*2910*/  ISETP.GE.AND P3, PT, R5, -0x407fffff, PT ;  /* 0xbf8000010500780c */ /* 0x000fda0003f66270 */
[----:B------:R-:W-:-:S05]  /*2920*/  @P3 MOV R10, 0x7f800000 ;  /* 0x7f800000000a3802 */ /* 0x000fca0000000f00 */
[C---:B------:R-:W-:Y:S01]  /*2930*/  @P3 FFMA.FTZ R38, R5.reuse, R10, +INF ;  /* 0x7f80000005263423 */ /* 0x040fe2000001000a */
[----:B------:R-:W-:-:S04]  /*2940*/  FSETP.NEU.AND P3, PT, R5, RZ, PT ;  /* 0x000000ff0500720b */ /* 0x000fc80003f6d000 */
[----:B------:R-:W-:-:S09]  /*2950*/  FSEL R38, R38, -RZ, P3 ;  /* 0x800000ff26267208 */ /* 0x000fd20001800000 */
.L_x_43:
[----:B------:R-:W-:Y:S05]  /*2960*/  BSYNC B0 ;  /* 0x0000000000007941 */ /* 0x000fea0003800000 */
.L_x_42:
[----:B------:R-:W-:Y:S04]  /*2970*/  BSSY B0, `(.L_x_44) ;  /* 0x0000007000007945 */ /* 0x000fe80003800000 */
[----:B------:R-:W-:Y:S05]  /*2980*/  @!P4 BRA `(.L_x_45) ;  /* 0x000000000014c947 */ /* 0x000fea0003800000 */
[C---:B------:R-:W-:Y:S02]  /*2990*/  ISETP.GE.AND P3, PT, R32.reuse, -0x407fffff, PT ;  /* 0xbf8000012000780c */ /* 0x040fe40003f66270 */
[----:B------:R-:W-:-:S11]  /*29a0*/  FSETP.NEU.AND P4, PT, R32, RZ, PT ;  /* 0x000000ff2000720b */ /* 0x000fd60003f8d000 */
[----:B------:R-:W-:-:S05]  /*29b0*/  @P3 MOV R5, 0x7f800000 ;  /* 0x7f80000000053802 */ /* 0x000fca0000000f00 */
[----:B------:R-:W-:-:S05]  /*29c0*/  @P3 FFMA.FTZ R7, R32, R5, +INF ;  /* 0x7f80000020073423 */ /* 0x000fca0000010005 */
[----:B------:R-:W-:-:S07]  /*29d0*/  FSEL R7, R7, -RZ, P4 ;  /* 0x800000ff07077208 */ /* 0x000fce0002000000 */
.L_x_45:
[----:B------:R-:W-:Y:S05]  /*29e0*/  BSYNC B0 ;  /* 0x0000000000007941 */ /* 0x000fea0003800000 */
.L_x_44:
[----:B------:R-:W-:Y:S01]  /*29f0*/  IADD3 R32, R0, -R41, RZ ;  /* 0x8000002900207210 */ /* 0x000fe20007ffe0ff */
[----:B------:R-:W-:Y:S01]  /*2a00*/  FFMA.FTZ R43, R9, 0.25, -R4 ;  /* 0x3e800000092b7823 */ /* 0x000fe20000010804 */
[----:B------:R-:W-:Y:S01]  /*2a10*/  ISETP.GE.U32.AND P3, PT, R39, 0x7f800000, PT ;  /* 0x7f8000002700780c */ /* 0x000fe20003f66070 */
[----:B------:R-:W-:Y:S01]  /*2a20*/  FMUL R9, R31, 1.4426950216293334961 ;  /* 0x3fb8aa3b1f097820 */ /* 0x000fe20000400000 */
[----:B------:R-:W-:Y:S01]  /*2a30*/  LOP3.LUT R5, R8, 0xff800000, RZ, 0xc0, !PT ;  /* 0xff80000008057812 */ /* 0x000fe200078ec0ff */
[----:B------:R-:W-:Y:S01]  /*2a40*/  FADD R32, R32, R43 ;  /* 0x0000002b20207221 */ /* 0x000fe20000000000 */
[----:B------:R-:W-:Y:S02]  /*2a50*/  BSSY B0, `(.L_x_46) ;  /* 0x000000f000007945 */ /* 0x000fe40003800000 */
[----:B------:R-:W-:Y:S01]  /*2a60*/  IADD3 R45, -R5, 0x40800000, RZ ;  /* 0x40800000052d7810 */ /* 0x000fe20007ffe1ff */
[----:B------:R-:W-:Y:S01]  /*2a70*/  FFMA.FTZ R43, R32, -R33, 0.10546888411045074463 ;  /* 0x3dd80012202b7423 */ /* 0x000fe20000010821 */
[----:B------:R-:W-:-:S02]  /*2a80*/  IADD3 R8, R36, -R5, RZ ;  /* 0x8000000524087210 */ /* 0x000fc40007ffe0ff */
[----:B------:R-:W-:Y:S01]  /*2a90*/  FSETP.GEU.AND P4, PT, R9, -126, PT ;  /* 0xc2fc00000900780b */ /* 0x000fe20003f8e000 */
[----:B------:R-:W-:Y:S01]  /*2aa0*/  FFMA.FTZ R45, R45, 0.25, -R4 ;  /* 0x3e8000002d2d7823 */ /* 0x000fe20000010804 */
[----:B------:R-:W-:-:S03]  /*2ab0*/  FFMA.FTZ R43, R32, R43, -0.13229703903198242188 ;  /* 0xbe0778e0202b7423 */ /* 0x000fc6000001002b */
[----:B------:R-:W-:Y:S01]  /*2ac0*/  FADD R8, R8, R45 ;  /* 0x0000002d08087221 */ /* 0x000fe20000000000 */
[----:B------:R-:W-:Y:S01]  /*2ad0*/  FFMA.FTZ R43, R32, R43, 0.14491446316242218018 ;  /* 0x3e146475202b7423 */ /* 0x000fe2000001002b */
[----:B------:R-:W-:Y:S06]  /*2ae0*/  @!P3 BRA `(.L_x_47) ;  /* 0x000000000014b947 */ /* 0x000fec0003800000 */
[----:B------:R-:W-:-:S13]  /*2af0*/  ISETP.GE.AND P3, PT, R39, -0x407fffff, PT ;  /* 0xbf8000012700780c */ /* 0x000fda0003f66270 */
[----:B------:R-:W-:-:S05]  /*2b00*/  @P3 MOV R10, 0x7f800000 ;  /* 0x7f800000000a3802 */ /* 0x000fca0000000f00 */
[C---:B------:R-:W-:Y:S01]  /*2b10*/  @P3 FFMA.FTZ R6, R39.reuse, R10, +INF ;  /* 0x7f80000027063423 */ /* 0x040fe2000001000a */
[----:B------:R-:W-:-:S04]  /*2b20*/  FSETP.NEU.AND P3, PT, R39, RZ, PT ;  /* 0x000000ff2700720b */ /* 0x000fc80003f6d000 */
[----:B------:R-:W-:-:S09]  /*2b30*/  FSEL R6, R6, -RZ, P3 ;  /* 0x800000ff06067208 */ /* 0x000fd20001800000 */
.L_x_47:
[----:B------:R-:W-:Y:S05]  /*2b40*/  BSYNC B0 ;  /* 0x0000000000007941 */ /* 0x000fea0003800000 */
.L_x_46:
[----:B------:R-:W-:Y:S01]  /*2b50*/  @!P4 FMUL R9, R9, 0.5 ;  /* 0x3f0000000909c820 */ /* 0x000fe20000400000 */
[----:B------:R-:W-:Y:S01]  /*2b60*/  FFMA.FTZ R43, R32, R43, -0.16641564667224884033 ;  /* 0xbe2a68dd202b7423 */ /* 0x000fe2000001002b */
[----:B------:R-:W-:Y:S01]  /*2b70*/  FFMA.FTZ R39, R8, -R33, 0.10546888411045074463 ;  /* 0x3dd8001208277423 */ /* 0x000fe20000010821 */
[----:B------:R-:W-:Y:S01]  /*2b80*/  ISETP.GE.U32.AND P6, PT, R0, 0x7f800000, PT ;  /* 0x7f8000000000780c */ /* 0x000fe20003fc6070 */
[----:B------:R-:W1:Y:S01]  /*2b90*/  MUFU.EX2 R10, R9 ;  /* 0x00000009000a7308 */ /* 0x000e620000000800 */
[----:B------:R-:W-:Y:S01]  /*2ba0*/  FFMA.FTZ R43, R32, R43, 0.19988867640495300293 ;  /* 0x3e4caf9e202b7423 */ /* 0x000fe2000001002b */
[----:B------:R-:W-:Y:S01]  /*2bb0*/  FFMA.FTZ R39, R8, R39, -0.13229703903198242188 ;  /* 0xbe0778e008277423 */ /* 0x000fe20000010027 */
[----:B------:R-:W-:Y:S01]  /*2bc0*/  I2FP.F32.S32 R41, R41 ;  /* 0x0000002900297245 */ /* 0x000fe20000201400 */
[----:B------:R-:W-:Y:S01]  /*2bd0*/  BSSY B0, `(.L_x_48) ;  /* 0x000004c000007945 */ /* 0x000fe20003800000 */
[----:B------:R-:W-:Y:S01]  /*2be0*/  FFMA.FTZ R43, R32, R43, -0.25000196695327758789 ;  /* 0xbe800042202b7423 */ /* 0x000fe2000001002b */
[----:B------:R-:W-:Y:S01]  /*2bf0*/  FFMA.FTZ R39, R8, R39, 0.14491446316242218018 ;  /* 0x3e14647508277423 */ /* 0x000fe20000010027 */
[----:B------:R-:W-:-:S02]  /*2c00*/  ISETP.GE.U32.AND P3, PT, R36, 0x7f800000, PT ;  /* 0x7f8000002400780c */ /* 0x000fc40003f66070 */
[----:B------:R-:W-:Y:S01]  /*2c10*/  FFMA.FTZ R43, R32, R43, 0.33333510160446166992 ;  /* 0x3eaaaae6202b7423 */ /* 0x000fe2000001002b */
[----:B------:R-:W-:-:S03]  /*2c20*/  FFMA.FTZ R39, R8, R39, -0.16641564667224884033 ;  /* 0xbe2a68dd08277423 */ /* 0x000fc60000010027 */
[----:B------:R-:W-:Y:S01]  /*2c30*/  FFMA.FTZ R43, R32, R43, -0.5 ;  /* 0xbf000000202b7423 */ /* 0x000fe2000001002b */
[----:B------:R-:W-:Y:S01]  /*2c40*/  FFMA.FTZ R45, R8, R39, 0.19988867640495300293 ;  /* 0x3e4caf9e082d7423 */ /* 0x000fe20000010027 */
[----:B-1----:R-:W-:Y:S02]  /*2c50*/  @!P4 FMUL R10, R10, R10 ;  /* 0x0000000a0a0ac220 */ /* 0x002fe40000400000 */
[----:B------:R-:W-:Y:S01]  /*2c60*/  FMUL R39, R32, R43 ;  /* 0x0000002b20277220 */ /* 0x000fe20000400000 */
[----:B------:R-:W-:Y:S01]  /*2c70*/  FFMA.FTZ R45, R8, R45, -0.25000196695327758789 ;  /* 0xbe800042082d7423 */ /* 0x000fe2000001002d */
[C---:B------:R-:W-:Y:S01]  /*2c80*/  FADD.FTZ.RZ R9, R10.reuse, 1 ;  /* 0x3f8000000a097421 */ /* 0x040fe2000001c000 */
[----:B------:R-:W-:Y:S01]  /*2c90*/  ISETP.GE.U32.AND P4, PT, R10, 0x7f800000, PT ;  /* 0x7f8000000a00780c */ /* 0x000fe20003f86070 */
[----:B------:R-:W-:Y:S01]  /*2ca0*/  FFMA.FTZ R39, R32, R39, R32 ;  /* 0x0000002720277223 */ /* 0x000fe20000010020 */
[----:B------:R-:W-:Y:S01]  /*2cb0*/  SEL R32, R11, RZ, P2 ;  /* 0x000000ff0b207207 */ /* 0x000fe20001000000 */
[----:B------:R-:W-:Y:S01]  /*2cc0*/  FFMA.FTZ R45, R8, R45, 0.33333510160446166992 ;  /* 0x3eaaaae6082d7423 */ /* 0x000fe2000001002d */
[----:B------:R-:W-:-:S03]  /*2cd0*/  IADD3 R9, R9, -0x3f400000, RZ ;  /* 0xc0c0000009097810 */ /* 0x000fc60007ffe0ff */
[----:B------:R-:W-:Y:S01]  /*2ce0*/  FFMA.FTZ R45, R8, R45, -0.5 ;  /* 0xbf000000082d7423 */ /* 0x000fe2000001002d */
[----:B------:R-:W-:-:S03]  /*2cf0*/  LOP3.LUT R9, R9, 0xff800000, RZ, 0xc0, !PT ;  /* 0xff80000009097812 */ /* 0x000fc600078ec0ff */
[C---:B------:R-:W-:Y:S01]  /*2d00*/  FMUL R45, R8.reuse, R45 ;  /* 0x0000002d082d7220 */ /* 0x040fe20000400000 */
[----:B------:R-:W-:Y:S02]  /*2d10*/  IADD3 R43, -R9, 0x40800000, RZ ;  /* 0x40800000092b7810 */ /* 0x000fe40007ffe1ff */
[----:B------:R-:W-:Y:S01]  /*2d20*/  IADD3 R42, R10, -R9, RZ ;  /* 0x800000090a2a7210 */ /* 0x000fe20007ffe0ff */
[----:B------:R-:W-:Y:S01]  /*2d30*/  FFMA.FTZ R8, R8, R45, R8 ;  /* 0x0000002d08087223 */ /* 0x000fe20000010008 */
[----:B------:R-:W-:Y:S01]  /*2d40*/  I2FP.F32.S32 R9, R9 ;  /* 0x0000000900097245 */ /* 0x000fe20000201400 */
[----:B------:R-:W-:-:S04]  /*2d50*/  FFMA.FTZ R43, R43, 0.25, -R4 ;  /* 0x3e8000002b2b7823 */ /* 0x000fc80000010804 */
[----:B------:R-:W-:Y:S01]  /*2d60*/  FADD R42, R42, R43 ;  /* 0x0000002b2a2a7221 */ /* 0x000fe20000000000 */
[----:B------:R-:W-:-:S03]  /*2d70*/  FMUL R43, R32, 1.4426950216293334961 ;  /* 0x3fb8aa3b202b7820 */ /* 0x000fc60000400000 */
[C---:B------:R-:W-:Y:S02]  /*2d80*/  FFMA.FTZ R11, R42.reuse, -R33, 0.10546888411045074463 ;  /* 0x3dd800122a0b7423 */ /* 0x040fe40000010821 */
[----:B------:R-:W-:Y:S02]  /*2d90*/  FSETP.GEU.AND P2, PT, R43, -126, PT ;  /* 0xc2fc00002b00780b */ /* 0x000fe40003f4e000 */
[----:B------:R-:W-:-:S04]  /*2da0*/  FFMA.FTZ R11, R42, R11, -0.13229703903198242188 ;  /* 0xbe0778e02a0b7423 */ /* 0x000fc8000001000b */
[----:B------:R-:W-:-:S04]  /*2db0*/  FFMA.FTZ R11, R42, R11, 0.14491446316242218018 ;  /* 0x3e1464752a0b7423 */ /* 0x000fc8000001000b */
[----:B------:R-:W-:-:S03]  /*2dc0*/  FFMA.FTZ R11, R42, R11, -0.16641564667224884033 ;  /* 0xbe2a68dd2a0b7423 */ /* 0x000fc6000001000b */
[----:B------:R-:W-:Y:S01]  /*2dd0*/  @!P2 FMUL R43, R43, 0.5 ;  /* 0x3f0000002b2ba820 */ /* 0x000fe20000400000 */
[----:B------:R-:W-:-:S03]  /*2de0*/  FFMA.FTZ R45, R42, R11, 0.19988867640495300293 ;  /* 0x3e4caf9e2a2d7423 */ /* 0x000fc6000001000b */
[----:B------:R-:W1:Y:S01]  /*2df0*/  MUFU.EX2 R11, R43 ;  /* 0x0000002b000b7308 */ /* 0x000e620000000800 */
[----:B------:R-:W-:-:S04]  /*2e00*/  FFMA.FTZ R45, R42, R45, -0.25000196695327758789 ;  /* 0xbe8000422a2d7423 */ /* 0x000fc8000001002d */
[----:B------:R-:W-:-:S04]  /*2e10*/  FFMA.FTZ R45, R42, R45, 0.33333510160446166992 ;  /* 0x3eaaaae62a2d7423 */ /* 0x000fc8000001002d */
[----:B------:R-:W-:-:S04]  /*2e20*/  FFMA.FTZ R45, R42, R45, -0.5 ;  /* 0xbf0000002a2d7423 */ /* 0x000fc8000001002d */
[----:B------:R-:W-:Y:S01]  /*2e30*/  FMUL R45, R42, R45 ;  /* 0x0000002d2a2d7220 */ /* 0x000fe20000400000 */
[----:B-1----:R-:W-:Y:S01]  /*2e40*/  @!P2 FMUL R11, R11, R11 ;  /* 0x0000000b0b0ba220 */ /* 0x002fe20000400000 */
[----:B------:R-:W-:Y:S02]  /*2e50*/  FSETP.GT.AND P2, PT, R22, 20, PT ;  /* 0x41a000001600780b */ /* 0x000fe40003f44000 */
[----:B------:R-:W-:Y:S01]  /*2e60*/  FFMA.FTZ R42, R42, R45, R42 ;  /* 0x0000002d2a2a7223 */ /* 0x000fe2000001002a */
[C---:B------:R-:W-:Y:S01]  /*2e70*/  FADD.FTZ.RZ R40, R11.reuse, 1 ;  /* 0x3f8000000b287421 */ /* 0x040fe2000001c000 */
[----:B------:R-:W-:-:S04]  /*2e80*/  ISETP.GE.U32.AND P5, PT, R11, 0x7f800000, PT ;  /* 0x7f8000000b00780c */ /* 0x000fc80003fa6070 */
[----:B------:R-:W-:-:S04]  /*2e90*/  IADD3 R40, R40, -0x3f400000, RZ ;  /* 0xc0c0000028287810 */ /* 0x000fc80007ffe0ff */
[----:B------:R-:W-:-:S04]  /*2ea0*/  LOP3.LUT R40, R40, 0xff800000, RZ, 0xc0, !PT ;  /* 0xff80000028287812 */ /* 0x000fc800078ec0ff */
[----:B------:R-:W-:Y:S02]  /*2eb0*/  IADD3 R45, -R40, 0x40800000, RZ ;  /* 0x40800000282d7810 */ /* 0x000fe40007ffe1ff */
[----:B------:R-:W-:Y:S02]  /*2ec0*/  IADD3 R44, R11, -R40, RZ ;  /* 0x800000280b2c7210 */ /* 0x000fe40007ffe0ff */
[----:B------:R-:W-:Y:S01]  /*2ed0*/  I2FP.F32.S32 R40, R40 ;  /* 0x0000002800287245 */ /* 0x000fe20000201400 */
[----:B------:R-:W-:-:S04]  /*2ee0*/  FFMA.FTZ R45, R45, 0.25, -R4 ;  /* 0x3e8000002d2d7823 */ /* 0x000fc80000010804 */
[----:B------:R-:W-:-:S04]  /*2ef0*/  FADD R44, R44, R45 ;  /* 0x0000002d2c2c7221 */ /* 0x000fc80000000000 */
[----:B------:R-:W-:-:S04]  /*2f00*/  FFMA.FTZ R33, R44, -R33, 0.10546888411045074463 ;  /* 0x3dd800122c217423 */ /* 0x000fc80000010821 */
[----:B------:R-:W-:-:S04]  /*2f10*/  FFMA.FTZ R33, R44, R33, -0.13229703903198242188 ;  /* 0xbe0778e02c217423 */ /* 0x000fc80000010021 */
[----:B------:R-:W-:-:S04]  /*2f20*/  FFMA.FTZ R33, R44, R33, 0.14491446316242218018 ;  /* 0x3e1464752c217423 */ /* 0x000fc80000010021 */
[----:B------:R-:W-:-:S04]  /*2f30*/  FFMA.FTZ R33, R44, R33, -0.16641564667224884033 ;  /* 0xbe2a68dd2c217423 */ /* 0x000fc80000010021 */
[----:B------:R-:W-:-:S04]  /*2f40*/  FFMA.FTZ R33, R44, R33, 0.19988867640495300293 ;  /* 0x3e4caf9e2c217423 */ /* 0x000fc80000010021 */
[----:B------:R-:W-:-:S04]  /*2f50*/  FFMA.FTZ R33, R44, R33, -0.25000196695327758789 ;  /* 0xbe8000422c217423 */ /* 0x000fc80000010021 */
[----:B------:R-:W-:-:S04]  /*2f60*/  FFMA.FTZ R33, R44, R33, 0.33333510160446166992 ;  /* 0x3eaaaae62c217423 */ /* 0x000fc80000010021 */
[----:B------:R-:W-:Y:S01]  /*2f70*/  FFMA.FTZ R43, R44, R33, -0.5 ;  /* 0xbf0000002c2b7423 */ /* 0x000fe20000010021 */
[----:B------:R-:W-:-:S03]  /*2f80*/  I2FP.F32.S32 R33, R5 ;  /* 0x0000000500217245 */ /* 0x000fc60000201400 */
[C---:B------:R-:W-:Y:S01]  /*2f90*/  FMUL R5, R44.reuse, R43 ;  /* 0x0000002b2c057220 */ /* 0x040fe20000400000 */
[----:B------:R-:W-:Y:S01]  /*2fa0*/  FMUL R43, R9, 1.1920928955078125e-07 ;  /* 0x34000000092b7820 */ /* 0x000fe20000400000 */
[----:B------:R-:W-:Y:S02]  /*2fb0*/  FMUL R33, R33, 1.1920928955078125e-07 ;  /* 0x3400000021217820 */ /* 0x000fe40000400000 */
[----:B------:R-:W-:Y:S02]  /*2fc0*/  FFMA.FTZ R5, R44, R5, R44 ;  /* 0x000000052c057223 */ /* 0x000fe4000001002c */
[----:B------:R-:W-:Y:S01]  /*2fd0*/  FFMA.FTZ R9, R33, 0.69314718246459960938, R8 ;  /* 0x3f31721821097823 */ /* 0x000fe20000010008 */
[----:B------:R-:W-:Y:S01]  /*2fe0*/  FFMA.FTZ R8, R43, 0.69314718246459960938, R42 ;  /* 0x3f3172182b087823 */ /* 0x000fe2000001002a */
[----:B------:R-:W-:Y:S01]  /*2ff0*/  FMUL R42, R40, 1.1920928955078125e-07 ;  /* 0x34000000282a7820 */ /* 0x000fe20000400000 */
[----:B------:R-:W-:-:S03]  /*3000*/  FMUL R40, R41, 1.1920928955078125e-07 ;  /* 0x3400000029287820 */ /* 0x000fc60000400000 */
[----:B------:R-:W-:Y:S01]  /*3010*/  FFMA.FTZ R5, R42, 0.69314718246459960938, R5 ;  /* 0x3f3172182a057823 */ /* 0x000fe20000010005 */
[----:B------:R-:W-:Y:S01]  /*3020*/  FFMA.FTZ R40, R40, 0.69314718246459960938, R39 ;  /* 0x3f31721828287823 */ /* 0x000fe20000010027 */
[----:B------:R-:W-:Y:S06]  /*3030*/  @!P6 BRA `(.L_x_49) ;  /* 0x000000000014e947 */ /* 0x000fec0003800000 */
[----:B------:R-:W-:-:S13]  /*3040*/  ISETP.GE.AND P6, PT, R0, -0x407fffff, PT ;  /* 0xbf8000010000780c */ /* 0x000fda0003fc6270 */
[----:B------:R-:W-:-:S05]  /*3050*/  @P6 MOV R33, 0x7f800000 ;  /* 0x7f80000000216802 */ /* 0x000fca0000000f00 */
[C---:B------:R-:W-:Y:S01]  /*3060*/  @P6 FFMA.FTZ R40, R0.reuse, R33, +INF ;  /* 0x7f80000000286423 */ /* 0x040fe20000010021 */
[----:B------:R-:W-:-:S04]  /*3070*/  FSETP.NEU.AND P6, PT, R0, RZ, PT ;  /* 0x000000ff0000720b */ /* 0x000fc80003fcd000 */
[----:B------:R-:W-:-:S09]  /*3080*/  FSEL R40, R40, -RZ, P6 ;  /* 0x800000ff28287208 */ /* 0x000fd20003000000 */
.L_x_49:
[----:B------:R-:W-:Y:S05]  /*3090*/  BSYNC B0 ;  /* 0x0000000000007941 */ /* 0x000fea0003800000 */
.L_x_48:
[----:B------:R-:W-:Y:S04]  /*30a0*/  BSSY B0, `(.L_x_50) ;  /* 0x0000007000007945 */ /* 0x000fe80003800000 */
[----:B------:R-:W-:Y:S05]  /*30b0*/  @!P3 BRA `(.L_x_51) ;  /* 0x000000000014b947 */ /* 0x000fea0003800000 */
[C---:B------:R-:W-:Y:S02]  /*30c0*/  ISETP.GE.AND P3, PT, R36.reuse, -0x407fffff, PT ;  /* 0xbf8000012400780c */ /* 0x040fe40003f66270 */
[----:B------:R-:W-:-:S11]  /*30d0*/  FSETP.NEU.AND P6, PT, R36, RZ, PT ;  /* 0x000000ff2400720b */ /* 0x000fd60003fcd000 */
[----:B------:R-:W-:-:S05]  /*30e0*/  @P3 MOV R33, 0x7f800000 ;  /* 0x7f80000000213802 */ /* 0x000fca0000000f00 */
[----:B------:R-:W-:-:S05]  /*30f0*/  @P3 FFMA.FTZ R9, R36, R33, +INF ;  /* 0x7f80000024093423 */ /* 0x000fca0000010021 */
[----:B------:R-:W-:-:S07]  /*3100*/  FSEL R9, R9, -RZ, P6 ;  /* 0x800000ff09097208 */ /* 0x000fce0003000000 */
.L_x_51:
[----:B------:R-:W-:Y:S05]  /*3110*/  BSYNC B0 ;  /* 0x0000000000007941 */ /* 0x000fea0003800000 */
.L_x_50:
[----:B------:R-:W-:Y:S04]  /*3120*/  BSSY B0, `(.L_x_52) ;  /* 0x0000007000007945 */ /* 0x000fe80003800000 */
[----:B------:R-:W-:Y:S05]  /*3130*/  @!P4 BRA `(.L_x_53) ;  /* 0x000000000014c947 */ /* 0x000fea0003800000 */
[C---:B------:R-:W-:Y:S02]  /*3140*/  ISETP.GE.AND P3, PT, R10.reuse, -0x407fffff, PT ;  /* 0xbf8000010a00780c */ /* 0x040fe40003f66270 */
[----:B------:R-:W-:-:S11]  /*3150*/  FSETP.NEU.AND P4, PT, R10, RZ, PT ;  /* 0x000000ff0a00720b */ /* 0x000fd60003f8d000 */
[----:B------:R-:W-:-:S05]  /*3160*/  @P3 MOV R33, 0x7f800000 ;  /* 0x7f80000000213802 */ /* 0x000fca0000000f00 */
[----:B------:R-:W-:-:S05]  /*3170*/  @P3 FFMA.FTZ R8, R10, R33, +INF ;  /* 0x7f8000000a083423 */ /* 0x000fca0000010021 */
[----:B------:R-:W-:-:S07]  /*3180*/  FSEL R8, R8, -RZ, P4 ;  /* 0x800000ff08087208 */ /* 0x000fce0002000000 */
.L_x_53:
[----:B------:R-:W-:Y:S05]  /*3190*/  BSYNC B0 ;  /* 0x0000000000007941 */ /* 0x000fea0003800000 */
.L_x_52:
[----:B------:R-:W-:Y:S04]  /*31a0*/  BSSY B0, `(.L_x_54) ;  /* 0x0000007000007945 */ /* 0x000fe80003800000 */
[----:B------:R-:W-:Y:S05]  /*31b0*/  @!P5 BRA `(.L_x_55) ;  /* 0x000000000014d947 */ /* 0x000fea0003800000 */
[C---:B------:R-:W-:Y:S02]  /*31c0*/  ISETP.GE.AND P3, PT, R11.reuse, -0x407fffff, PT ;  /* 0xbf8000010b00780c */ /* 0x040fe40003f66270 */
[----:B------:R-:W-:-:S11]  /*31d0*/  FSETP.NEU.AND P4, PT, R11, RZ, PT ;  /* 0x000000ff0b00720b */ /* 0x000fd60003f8d000 */
[----:B------:R-:W-:-:S05]  /*31e0*/  @P3 MOV R0, 0x7f800000 ;  /* 0x7f80000000003802 */ /* 0x000fca0000000f00 */
[----:B------:R-:W-:-:S05]  /*31f0*/  @P3 FFMA.FTZ R5, R11, R0, +INF ;  /* 0x7f8000000b053423 */ /* 0x000fca0000010000 */
[----:B------:R-:W-:-:S07]  /*3200*/  FSEL R5, R5, -RZ, P4 ;  /* 0x800000ff05057208 */ /* 0x000fce0002000000 */
.L_x_55:
[----:B------:R-:W-:Y:S05]  /*3210*/  BSYNC B0 ;  /* 0x0000000000007941 */ /* 0x000fea0003800000 */
.L_x_54:
[----:B------:R-:W-:Y:S01]  /*3220*/  FSEL R33, R22, R37, P2 ;  /* 0x0000002516217208 */ /* 0x000fe20001000000 */
[----:B------:R-:W-:Y:S01]  /*3230*/  BSSY B0, `(.L_x_56) ;  /* 0x0000017000007945 */ /* 0x000fe20003800000 */
[----:B------:R-:W-:Y:S02]  /*3240*/  FSETP.GT.AND P3, PT, R23, 20, PT ;  /* 0x41a000001700780b */ /* 0x000fe40003f64000 */
[----:B------:R-:W-:Y:S01]  /*3250*/  FSETP.GT.AND P2, PT, R26, 20, PT ;  /* 0x41a000001a00780b */ /* 0x000fe20003f44000 */
[----:B------:R-:W-:Y:S01]  /*3260*/  FADD.FTZ R37, |R33|, -RZ ;  /* 0x800000ff21257221 */ /* 0x000fe20000010200 */
[----:B------:R-:W-:-:S04]  /*3270*/  FSEL R36, R23, R38, P3 ;  /* 0x0000002617247208 */ /* 0x000fc80001800000 */
[----:B------:R-:W-:-:S13]  /*3280*/  FSETP.GE.AND P4, PT, R37, 0.60000002384185791016, PT ;  /* 0x3f19999a2500780b */ /* 0x000fda0003f86000 */
[----:B------:R-:W-:Y:S05]  /*3290*/  @!P4 BRA `(.L_x_57) ;  /* 0x000000000024c947 */ /* 0x000fea0003800000 */
[C---:B------:R-:W-:Y:S01]  /*32a0*/  FMUL R0, R37.reuse, 2.8853900432586669922 ;  /* 0x4038aa3b25007820 */ /* 0x040fe20000400000 */
[----:B------:R-:W-:-:S05]  /*32b0*/  FSETP.GE.AND P3, PT, R37, 9.010913848876953125, PT ;  /* 0x41102cb42500780b */ /* 0x000fca0003f66000 */
[----:B------:R-:W1:Y:S02]  /*32c0*/  MUFU.EX2 R0, R0 ;  /* 0x0000000000007308 */ /* 0x000e640000000800 */
[----:B-1----:R-:W-:-:S06]  /*32d0*/  FADD R10, R0, 1 ;  /* 0x3f800000000a7421 */ /* 0x002fcc0000000000 */
[----:B------:R-:W1:Y:S02]  /*32e0*/  MUFU.RCP R11, R10 ;  /* 0x0000000a000b7308 */ /* 0x000e640000001000 */
[----:B-1----:R-:W-:-:S05]  /*32f0*/  FFMA.FTZ R11, R11, -2, R4 ;  /* 0xc00000000b0b7823 */ /* 0x002fca0000010004 */
[----:B------:R-:W-:-:S04]  /*3300*/  FSEL R38, R11, 1, !P3 ;  /* 0x3f8000000b267808 */ /* 0x000fc80005800000 */
[----:B------:R-:W-:Y:S01]  /*3310*/  LOP3.LUT R33, R38, 0x80000000, R33, 0xf8, !PT ;  /* 0x8000000026217812 */ /* 0x000fe200078ef821 */
[----:B------:R-:W-:Y:S06]  /*3320*/  BRA `(.L_x_58) ;  /* 0x00000000001c7947 */ /* 0x000fec0003800000 */
.L_x_57:
[----:B------:R-:W-:Y:S01]  /*3330*/  HFMA2.MMA R0, -RZ, RZ, 1.125, -9232 ;  /* 0x3c80f082ff007435 */ /* 0x000fe200000001ff */
[----:B------:R-:W-:-:S09]  /*3340*/  FMUL R11, R33, R33 ;  /* 0x00000021210b7220 */ /* 0x000fd20000400000 */
[----:B------:R-:W-:-:S04]  /*3350*/  FFMA.FTZ R0, R11, R0, -0.052303962409496307373 ;  /* 0xbd563cae0b007423 */ /* 0x000fc80000010000 */
[----:B------:R-:W-:-:S04]  /*3360*/  FFMA.FTZ R0, R11, R0, 0.1331529766321182251 ;  /* 0x3e0859410b007423 */ /* 0x000fc80000010000 */
[----:B------:R-:W-:-:S04]  /*3370*/  FFMA.FTZ R0, R11, R0, -0.33332768082618713379 ;  /* 0xbeaaa9ed0b007423 */ /* 0x000fc80000010000 */
[----:B------:R-:W-:-:S04]  /*3380*/  FFMA.FTZ R0, R11, R0, RZ ;  /* 0x000000000b007223 */ /* 0x000fc800000100ff */
[----:B------:R-:W-:-:S07]  /*3390*/  FFMA.FTZ R33, R33, R0, R33 ;  /* 0x0000000021217223 */ /* 0x000fce0000010021 */
.L_x_58:
[----:B------:R-:W-:Y:S05]  /*33a0*/  BSYNC B0 ;  /* 0x0000000000007941 */ /* 0x000fea0003800000 */
.L_x_56:
[----:B------:R-:W-:Y:S01]  /*33b0*/  FADD.FTZ R11, |R36|, -RZ ;  /* 0x800000ff240b7221 */ /* 0x000fe20000010200 */
[----:B------:R-:W-:Y:S01]  /*33c0*/  BSSY B0, `(.L_x_59) ;  /* 0x0000015000007945 */ /* 0x000fe20003800000 */
[----:B------:R-:W-:Y:S02]  /*33d0*/  FSETP.GT.AND P3, PT, R27, 20, PT ;  /* 0x41a000001b00780b */ /* 0x000fe40003f64000 */
[----:B------:R-:W-:Y:S02]  /*33e0*/  FSEL R37, R26, R7, P2 ;  /* 0x000000071a257208 */ /* 0x000fe40001000000 */
        /* <DEDUP_REMOVED lines=11> */
.L_x_60:
[----:B------:R-:W-:Y:S01]  /*34a0*/  MOV R0, 0x3c80f082 ;  /* 0x3c80f08200007802 */ /* 0x000fe20000000f00 */
[----:B------:R-:W-:-:S04]  /*34b0*/  FMUL R7, R36, R36 ;  /* 0x0000002424077220 */ /* 0x000fc80000400000 */
[----:B------:R-:W-:-:S04]  /*34c0*/  FFMA.FTZ R0, R7, R0, -0.052303962409496307373 ;  /* 0xbd563cae07007423 */ /* 0x000fc80000010000 */
[----:B------:R-:W-:-:S04]  /*34d0*/  FFMA.FTZ R0, R7, R0, 0.1331529766321182251 ;  /* 0x3e08594107007423 */ /* 0x000fc80000010000 */
[----:B------:R-:W-:-:S04]  /*34e0*/  FFMA.FTZ R0, R7, R0, -0.33332768082618713379 ;  /* 0xbeaaa9ed07007423 */ /* 0x000fc80000010000 */
[----:B------:R-:W-:-:S04]  /*34f0*/  FFMA.FTZ R7, R7, R0, RZ ;  /* 0x0000000007077223 */ /* 0x000fc800000100ff */
[----:B------:R-:W-:-:S07]  /*3500*/  FFMA.FTZ R36, R36, R7, R36 ;  /* 0x0000000724247223 */ /* 0x000fce0000010024 */
.L_x_61:
[----:B------:R-:W-:Y:S05]  /*3510*/  BSYNC B0 ;  /* 0x0000000000007941 */ /* 0x000fea0003800000 */
.L_x_59:
        /* <DEDUP_REMOVED lines=15> */
.L_x_63:
[----:B------:R-:W-:Y:S01]  /*3610*/  HFMA2.MMA R0, -RZ, RZ, 1.125, -9232 ;  /* 0x3c80f082ff007435 */ /* 0x000fe200000001ff */
[----:B------:R-:W-:-:S09]  /*3620*/  FMUL R7, R37, R37 ;  /* 0x0000002525077220 */ /* 0x000fd20000400000 */
[----:B------:R-:W-:-:S04]  /*3630*/  FFMA.FTZ R0, R7, R0, -0.052303962409496307373 ;  /* 0xbd563cae07007423 */ /* 0x000fc80000010000 */
[----:B------:R-:W-:-:S04]  /*3640*/  FFMA.FTZ R0, R7, R0, 0.1331529766321182251 ;  /* 0x3e08594107007423 */ /* 0x000fc80000010000 */
[----:B------:R-:W-:-:S04]  /*3650*/  FFMA.FTZ R0, R7, R0, -0.33332768082618713379 ;  /* 0xbeaaa9ed07007423 */ /* 0x000fc80000010000 */
[----:B------:R-:W-:-:S04]  /*3660*/  FFMA.FTZ R0, R7, R0, RZ ;  /* 0x0000000007007223 */ /* 0x000fc800000100ff */
[----:B------:R-:W-:-:S07]  /*3670*/  FFMA.FTZ R37, R37, R0, R37 ;  /* 0x0000000025257223 */ /* 0x000fce0000010025 */
.L_x_64:
[----:B------:R-:W-:Y:S05]  /*3680*/  BSYNC B0 ;  /* 0x0000000000007941 */ /* 0x000fea0003800000 */
.L_x_62:
        /* <DEDUP_REMOVED lines=15> */
.L_x_66:
[----:B------:R-:W-:Y:S01]  /*3780*/  MOV R0, 0x3c80f082 ;  /* 0x3c80f08200007802 */ /* 0x000fe20000000f00 */
[----:B------:R-:W-:-:S04]  /*3790*/  FMUL R7, R38, R38 ;  /* 0x0000002626077220 */ /* 0x000fc80000400000 */
[----:B------:R-:W-:-:S04]  /*37a0*/  FFMA.FTZ R0, R7, R0, -0.052303962409496307373 ;  /* 0xbd563cae07007423 */ /* 0x000fc80000010000 */
[----:B------:R-:W-:-:S04]  /*37b0*/  FFMA.FTZ R0, R7, R0, 0.1331529766321182251 ;  /* 0x3e08594107007423 */ /* 0x000fc80000010000 */
[----:B------:R-:W-:-:S04]  /*37c0*/  FFMA.FTZ R0, R7, R0, -0.33332768082618713379 ;  /* 0xbeaaa9ed07007423 */ /* 0x000fc80000010000 */
[----:B------:R-:W-:-:S04]  /*37d0*/  FFMA.FTZ R7, R7, R0, RZ ;  /* 0x0000000007077223 */ /* 0x000fc800000100ff */
[----:B------:R-:W-:-:S07]  /*37e0*/  FFMA.FTZ R38, R38, R7, R38 ;  /* 0x0000000726267223 */ /* 0x000fce0000010026 */
.L_x_67:
[----:B------:R-:W-:Y:S05]  /*37f0*/  BSYNC B0 ;  /* 0x0000000000007941 */ /* 0x000fea0003800000 */
.L_x_65:
        /* <DEDUP_REMOVED lines=15> */
.L_x_69:
[----:B------:R-:W-:Y:S01]  /*38f0*/  HFMA2.MMA R0, -RZ, RZ, 1.125, -9232 ;  /* 0x3c80f082ff007435 */ /* 0x000fe200000001ff */
[----:B------:R-:W-:-:S09]  /*3900*/  FMUL R7, R40, R40 ;  /* 0x0000002828077220 */ /* 0x000fd20000400000 */
[----:B------:R-:W-:-:S04]  /*3910*/  FFMA.FTZ R0, R7, R0, -0.052303962409496307373 ;  /* 0xbd563cae07007423 */ /* 0x000fc80000010000 */
[----:B------:R-:W-:-:S04]  /*3920*/  FFMA.FTZ R0, R7, R0, 0.1331529766321182251 ;  /* 0x3e08594107007423 */ /* 0x000fc80000010000 */
[----:B------:R-:W-:-:S04]  /*3930*/  FFMA.FTZ R0, R7, R0, -0.33332768082618713379 ;  /* 0xbeaaa9ed07007423 */ /* 0x000fc80000010000 */
[----:B------:R-:W-:-:S04]  /*3940*/  FFMA.FTZ R7, R7, R0, RZ ;  /* 0x0000000007077223 */ /* 0x000fc800000100ff */
[----:B------:R-:W-:-:S07]  /*3950*/  FFMA.FTZ R40, R40, R7, R40 ;  /* 0x0000000728287223 */ /* 0x000fce0000010028 */
.L_x_70:
[----:B------:R-:W-:Y:S05]  /*3960*/  BSYNC B0 ;  /* 0x0000000000007941 */ /* 0x000fea0003800000 */
.L_x_68:
        /* <DEDUP_REMOVED lines=15> */
.L_x_72:
[----:B------:R-:W-:Y:S01]  /*3a60*/  MOV R0, 0x3c80f082 ;  /* 0x3c80f08200007802 */ /* 0x000fe20000000f00 */
[----:B------:R-:W-:-:S04]  /*3a70*/  FMUL R7, R39, R39 ;  /* 0x0000002727077220 */ /* 0x000fc80000400000 */
[----:B------:R-:W-:-:S04]  /*3a80*/  FFMA.FTZ R0, R7, R0, -0.052303962409496307373 ;  /* 0xbd563cae07007423 */ /* 0x000fc80000010000 */
[----:B------:R-:W-:-:S04]  /*3a90*/  FFMA.FTZ R0, R7, R0, 0.1331529766321182251 ;  /* 0x3e08594107007423 */ /* 0x000fc80000010000 */
[----:B------:R-:W-:-:S04]  /*3aa0*/  FFMA.FTZ R0, R7, R0, -0.33332768082618713379 ;  /* 0xbeaaa9ed07007423 */ /* 0x000fc80000010000 */
[----:B------:R-:W-:-:S04]  /*3ab0*/  FFMA.FTZ R0, R7, R0, RZ ;  /* 0x0000000007007223 */ /* 0x000fc800000100ff */
[----:B------:R-:W-:-:S07]  /*3ac0*/  FFMA.FTZ R39, R39, R0, R39 ;  /* 0x0000000027277223 */ /* 0x000fce0000010027 */
.L_x_73:
[----:B------:R-:W-:Y:S05]  /*3ad0*/  BSYNC B0 ;  /* 0x0000000000007941 */ /* 0x000fea0003800000 */
.L_x_71:
[----:B------:R-:W-:Y:S01]  /*3ae0*/  FADD.FTZ R8, |R42|, -RZ ;  /* 0x800000ff2a087221 */ /* 0x000fe20000010200 */
[----:B------:R-:W-:Y:S01]  /*3af0*/  BSSY B0, `(.L_x_74) ;  /* 0x0000014000007945 */ /* 0x000fe20003800000 */
[----:B------:R-:W-:-:S03]  /*3b00*/  FSEL R5, R32, R5, P4 ;  /* 0x0000000520057208 */ /* 0x000fc60002000000 */
        /* <DEDUP_REMOVED lines=11> */
.L_x_75:
[----:B------:R-:W-:Y:S01]  /*3bc0*/  HFMA2.MMA R0, -RZ, RZ, 1.125, -9232 ;  /* 0x3c80f082ff007435 */ /* 0x000fe200000001ff */
[----:B------:R-:W-:-:S09]  /*3bd0*/  FMUL R7, R42, R42 ;  /* 0x0000002a2a077220 */ /* 0x000fd20000400000 */
[----:B------:R-:W-:-:S04]  /*3be0*/  FFMA.FTZ R0, R7, R0, -0.052303962409496307373 ;  /* 0xbd563cae07007423 */ /* 0x000fc80000010000 */
[----:B------:R-:W-:-:S04]  /*3bf0*/  FFMA.FTZ R0, R7, R0, 0.1331529766321182251 ;  /* 0x3e08594107007423 */ /* 0x000fc80000010000 */
[----:B------:R-:W-:-:S04]  /*3c00*/  FFMA.FTZ R0, R7, R0, -0.33332768082618713379 ;  /* 0xbeaaa9ed07007423 */ /* 0x000fc80000010000 */
[----:B------:R-:W-:-:S04]  /*3c10*/  FFMA.FTZ R7, R7, R0, RZ ;  /* 0x0000000007077223 */ /* 0x000fc800000100ff */
[----:B------:R-:W-:-:S07]  /*3c20*/  FFMA.FTZ R42, R42, R7, R42 ;  /* 0x000000072a2a7223 */ /* 0x000fce000001002a */
.L_x_76:
[----:B------:R-:W-:Y:S05]  /*3c30*/  BSYNC B0 ;  /* 0x0000000000007941 */ /* 0x000fea0003800000 */
.L_x_74:
[----:B------:R-:W-:Y:S01]  /*3c40*/  FADD.FTZ R8, |R5|, -RZ ;  /* 0x800000ff05087221 */ /* 0x000fe20000010200 */
[----:B------:R-:W-:Y:S04]  /*3c50*/  BSSY B0, `(.L_x_77) ;  /* 0x0000013000007945 */ /* 0x000fe80003800000 */
        /* <DEDUP_REMOVED lines=11> */
.L_x_78:
[----:B------:R-:W-:Y:S01]  /*3d10*/  MOV R0, 0x3c80f082 ;  /* 0x3c80f08200007802 */ /* 0x000fe20000000f00 */
[----:B------:R-:W-:-:S04]  /*3d20*/  FMUL R7, R5, R5 ;  /* 0x0000000505077220 */ /* 0x000fc80000400000 */
[----:B------:R-:W-:-:S04]  /*3d30*/  FFMA.FTZ R0, R7, R0, -0.052303962409496307373 ;  /* 0xbd563cae07007423 */ /* 0x000fc80000010000 */
[----:B------:R-:W-:-:S04]  /*3d40*/  FFMA.FTZ R0, R7, R0, 0.1331529766321182251 ;  /* 0x3e08594107007423 */ /* 0x000fc80000010000 */
[----:B------:R-:W-:-:S04]  /*3d50*/  FFMA.FTZ R0, R7, R0, -0.33332768082618713379 ;  /* 0xbeaaa9ed07007423 */ /* 0x000fc80000010000 */
[----:B------:R-:W-:-:S04]  /*3d60*/  FFMA.FTZ R0, R7, R0, RZ ;  /* 0x0000000007007223 */ /* 0x000fc800000100ff */
[----:B------:R-:W-:-:S07]  /*3d70*/  FFMA.FTZ R41, R5, R0, R5 ;  /* 0x0000000005297223 */ /* 0x000fce0000010005 */
.L_x_79:
[----:B------:R-:W-:Y:S05]  /*3d80*/  BSYNC B0 ;  /* 0x0000000000007941 */ /* 0x000fea0003800000 */
.L_x_77:
[----:B------:R-:W0:Y:S01]  /*3d90*/  LDC.64 R4, c[0x0][0x220] ;  /* 0x00008800ff047b82 */ /* 0x000e220000000a00 */
[----:B------:R-:W-:Y:S01]  /*3da0*/  FMUL R6, R21, R34 ;  /* 0x0000002215067220 */ /* 0x000fe20000400000 */
[----:B------:R-:W-:Y:S01]  /*3db0*/  FMUL R7, R24, R35 ;  /* 0x0000002318077220 */ /* 0x000fe20000400000 */
[----:B------:R-:W-:Y:S01]  /*3dc0*/  FMUL R8, R16, R13 ;  /* 0x0000000d10087220 */ /* 0x000fe20000400000 */
[----:B------:R-:W-:Y:S01]  /*3dd0*/  FMUL R9, R12, R15 ;  /* 0x0000000f0c097220 */ /* 0x000fe20000400000 */
[----:B------:R-:W-:Y:S01]  /*3de0*/  FMUL R10, R3, R14 ;  /* 0x0000000e030a7220 */ /* 0x000fe20000400000 */
[----:B------:R-:W-:Y:S01]  /*3df0*/  FMUL R11, R2, R17 ;  /* 0x00000011020b7220 */ /* 0x000fe20000400000 */
[----:B------:R-:W-:Y:S01]  /*3e00*/  @P1 FMUL R8, R22, R33 ;  /* 0x0000002116081220 */ /* 0x000fe20000400000 */
[----:B------:R-:W-:Y:S01]  /*3e10*/  @P1 FMUL R9, R23, R36 ;  /* 0x0000002417091220 */ /* 0x000fe20000400000 */
[----:B------:R-:W-:Y:S01]  /*3e20*/  @P1 FMUL R10, R26, R37 ;  /* 0x000000251a0a1220 */ /* 0x000fe20000400000 */
[----:B------:R-:W-:Y:S01]  /*3e30*/  @P1 FMUL R11, R27, R38 ;  /* 0x000000261b0b1220 */ /* 0x000fe20000400000 */
[----:B------:R-:W-:Y:S01]  /*3e40*/  @P0 FMUL R6, R31, R42 ;  /* 0x0000002a1f060220 */ /* 0x000fe20000400000 */
[----:B------:R-:W-:Y:S01]  /*3e50*/  @P0 FMUL R7, R32, R41 ;  /* 0x0000002920070220 */ /* 0x000fe20000400000 */
[----:B0-----:R-:W-:-:S04]  /*3e60*/  IMAD.WIDE R20, R20, 0x4, R4 ;  /* 0x0000000414147825 */ /* 0x001fc800078e0204 */
[----:B------:R-:W-:Y:S01]  /*3e70*/  FMUL R5, R19, R28 ;  /* 0x0000001c13057220 */ /* 0x000fe20000400000 */
[----:B------:R-:W-:Y:S01]  /*3e80*/  FMUL R4, R18, R25 ;  /* 0x0000001912047220 */ /* 0x000fe20000400000 */
[----:B------:R-:W-:Y:S01]  /*3e90*/  @P0 FMUL R4, R29, R40 ;  /* 0x000000281d040220 */ /* 0x000fe20000400000 */
[----:B------:R-:W-:Y:S01]  /*3ea0*/  @P0 FMUL R5, R30, R39 ;  /* 0x000000271e050220 */ /* 0x000fe20000400000 */
[----:B------:R-:W-:Y:S04]  /*3eb0*/  STG.E.128 desc[UR4][R20.64], R8 ;  /* 0x0000000814007986 */ /* 0x000fe8000c101d04 */
[----:B------:R-:W-:Y:S01]  /*3ec0*/  STG.E.128 desc[UR4][R20.64+0x800], R4 ;  /* 0x0008000414007986 */ /* 0x000fe2000c101d04 */
[----:B------:R-:W-:Y:S05]  /*3ed0*/  EXIT ;  /* 0x000000000000794d */ /* 0x000fea0003800000 */
.L_x_80:
[----:B------:R-:W-:-:S00]  /*3ee0*/  BRA `(.L_x_80) ;  /* 0xfffffffc00fc7947 */ /* 0x000fc0000383ffff */
[----:B------:R-:W-:-:S00]  /*3ef0*/  NOP ;  /* 0x0000000000007918 */ /* 0x000fc00000000000 */
        /* <DEDUP_REMOVED lines=8> */
.L_x_81:


//--------------------- .nv.global.init           --------------------------
	.section	.nv.global.init,"aw",@progbits
.nv.global.init:
	.type		_$_str,@object
	.size		_$_str,(.L_0 - _$_str)
_$_str:
        /*0000*/ 	.byte	0x5f, 0x5f, 0x43, 0x55, 0x44, 0x41, 0x5f, 0x46, 0x54, 0x5a, 0x00
.L_0:


//--------------------- .nv.constant0.triton_poi_fused_cat_7 --------------------------
	.section	.nv.constant0.triton_poi_fused_cat_7,"a",@progbits
	.sectionflags	@""
	.align	4
.nv.constant0.triton_poi_fused_cat_7:
	.zero		556
